// auto-generated by cutlass_sweep.gemm — config: {"arch": "sm_90", "cluster_m": 4, "cluster_n": 4, "dtype": "fp32", "dtype_b": "fp32", "layout": "nt", "stages": 0, "tile_k": 32, "tile_m": 256, "tile_n": 256}
#include "cutlass/cutlass.h"
#include "cutlass/gemm/collective/collective_builder.hpp"
#include "cutlass/gemm/device/gemm_universal_adapter.h"
#include "cutlass/gemm/kernel/gemm_universal.hpp"
#include "cutlass/epilogue/collective/collective_builder.hpp"

using ElemA = float;
using ElemB = float;
using ElemCD = float;
using Acc  = float;
using TileShape    = cute::Shape<cute::_256, cute::_256, cute::_32>;
using ClusterShape = cute::Shape<cute::_4, cute::_4, cute::_1>;

using CollectiveEpilogue = typename cutlass::epilogue::collective::CollectiveBuilder<
    cutlass::arch::Sm90, cutlass::arch::OpClassTensorOp,
    TileShape, ClusterShape,
    cutlass::epilogue::collective::EpilogueTileAuto,
    Acc, Acc,
    ElemCD, cutlass::layout::RowMajor, 128 / cutlass::sizeof_bits<ElemCD>::value,
    ElemCD, cutlass::layout::RowMajor, 128 / cutlass::sizeof_bits<ElemCD>::value,
    cutlass::epilogue::collective::EpilogueScheduleAuto
  >::CollectiveOp;

using CollectiveMainloop = typename cutlass::gemm::collective::CollectiveBuilder<
    cutlass::arch::Sm90, cutlass::arch::OpClassTensorOp,
    ElemA, cutlass::layout::RowMajor, 128 / cutlass::sizeof_bits<ElemA>::value,
    ElemB, cutlass::layout::ColumnMajor, 128 / cutlass::sizeof_bits<ElemB>::value,
    Acc,
    TileShape, ClusterShape,
    cutlass::gemm::collective::StageCountAutoCarveout<static_cast<int>(sizeof(typename CollectiveEpilogue::SharedStorage))>,
    cutlass::gemm::collective::KernelScheduleAuto
  >::CollectiveOp;

using GemmKernel = cutlass::gemm::kernel::GemmUniversal<
    cute::Shape<int,int,int,int>,
    CollectiveMainloop,
    CollectiveEpilogue
>;
using Gemm = cutlass::gemm::device::GemmUniversalAdapter<GemmKernel>;

// Force the device kernel symbol into the cubin without needing a host main.
auto* _anchor = &cutlass::device_kernel<GemmKernel>;


// ===== COMPILED SASS (sm_90a) =====

	.target	sm_90a

	.elftype	@"ET_EXEC"


//--------------------- .note.nv.tkinfo           --------------------------
	.section	.note.nv.tkinfo,"",@"SHT_NOTE"
	.sectionflags	@"SHF_NOTE_NV_TKINFO"
	.tkinfo
        /*0018*/ 	.word	0x00000002
        /*0030*/ 	.string	""
        /*0030*/ 	.string	"ptxas"
        /*0030*/ 	.string	"Cuda compilation tools, release 13.0, V13.0.88"
        /*0030*/ 	.string	"Build cuda_13.0.r13.0/compiler.36424714_0"
        /*0030*/ 	.string	"-arch sm_90a -m 64 "



//--------------------- .note.nv.cuinfo           --------------------------
	.section	.note.nv.cuinfo,"",@"SHT_NOTE"
	.sectionflags	@"SHF_NOTE_NV_CUINFO"
        /*0018*/ 	.short	0x0002
        /*001a*/ 	.short	0x005a
        /*001c*/ 	.short	0x0082
	.zero		2


//--------------------- .nv.info                  --------------------------
	.section	.nv.info,"",@"SHT_CUDA_INFO"
	.align	4


	//----- nvinfo : EIATTR_REGCOUNT
	.align		4
        /*0000*/ 	.byte	0x04, 0x2f
        /*0002*/ 	.short	(.L_15 - .L_14)
	.align		4
.L_14:
        /*0004*/ 	.word	index@(_ZN7cutlass13device_kernelINS_4gemm6kernel13GemmUniversalIN4cute5tupleIJiiiiEEENS1_10collective13CollectiveMmaINS1_34MainloopSm90TmaGmmaWarpSpecializedILi3ENS5_IJNS4_1CILi4EEESB_NSA_ILi1EEEEEENS1_35KernelTmaWarpSpecializedCooperativeEEENS5_IJNSA_ILi256EEESG_NSA_ILi32EEEEEEfNS5_IJlSC_lEEEfSJ_NS4_8TiledMMAINS4_8MMA_AtomIJNS4_4SM904GMMA30MMA_64x256x8_F32TF32TF32_SS_TNILNSN_7ScaleInE1ELSP_1EEEEEENS4_6LayoutINS5_IJNSA_ILi2EEESC_SC_EEENS5_IJSC_NSA_ILi0EEESV_EEEEENS5_IJNS4_10UnderscoreESY_SY_EEEEENS4_23SM90_TMA_LOAD_MULTICASTENS4_14ComposedLayoutINS4_7SwizzleILi3ELi4ELi3EEENS4_18smem_ptr_flag_bitsILi32EEENSS_INS5_IJNSA_ILi8EEESH_EEENS5_IJSH_SC_EEEEEEEvNS4_8identityES11_S1B_vS1C_EENS_8epilogue10collective6detail29Sm90TmaWarpSpecializedAdapterINS1F_15DefaultEpilogueIfSJ_SJ_NS1E_6thread17LinearCombinationIfLi1EffLNS1J_9ScaleType4KindE0ELNS_15FloatRoundStyleE2EfEENS1_15EpilogueDefaultEEEEEvvEEEEvNT_6ParamsE)
        /*0008*/ 	.word	0x000000a8


	//----- nvinfo : EIATTR_FRAME_SIZE
	.align		4
.L_15:
        /*000c*/ 	.byte	0x04, 0x11
        /*000e*/ 	.short	(.L_17 - .L_16)
	.align		4
.L_16:
        /*0010*/ 	.word	index@(_ZN7cutlass13device_kernelINS_4gemm6kernel13GemmUniversalIN4cute5tupleIJiiiiEEENS1_10collective13CollectiveMmaINS1_34MainloopSm90TmaGmmaWarpSpecializedILi3ENS5_IJNS4_1CILi4EEESB_NSA_ILi1EEEEEENS1_35KernelTmaWarpSpecializedCooperativeEEENS5_IJNSA_ILi256EEESG_NSA_ILi32EEEEEEfNS5_IJlSC_lEEEfSJ_NS4_8TiledMMAINS4_8MMA_AtomIJNS4_4SM904GMMA30MMA_64x256x8_F32TF32TF32_SS_TNILNSN_7ScaleInE1ELSP_1EEEEEENS4_6LayoutINS5_IJNSA_ILi2EEESC_SC_EEENS5_IJSC_NSA_ILi0EEESV_EEEEENS5_IJNS4_10UnderscoreESY_SY_EEEEENS4_23SM90_TMA_LOAD_MULTICASTENS4_14ComposedLayoutINS4_7SwizzleILi3ELi4ELi3EEENS4_18smem_ptr_flag_bitsILi32EEENSS_INS5_IJNSA_ILi8EEESH_EEENS5_IJSH_SC_EEEEEEEvNS4_8identityES11_S1B_vS1C_EENS_8epilogue10collective6detail29Sm90TmaWarpSpecializedAdapterINS1F_15DefaultEpilogueIfSJ_SJ_NS1E_6thread17LinearCombinationIfLi1EffLNS1J_9ScaleType4KindE0ELNS_15FloatRoundStyleE2EfEENS1_15EpilogueDefaultEEEEEvvEEEEvNT_6ParamsE)
        /*0014*/ 	.word	0x00000788


	//----- nvinfo : EIATTR_MIN_STACK_SIZE
	.align		4
.L_17:
        /*0018*/ 	.byte	0x04, 0x12
        /*001a*/ 	.short	(.L_19 - .L_18)
	.align		4
.L_18:
        /*001c*/ 	.word	index@(_ZN7cutlass13device_kernelINS_4gemm6kernel13GemmUniversalIN4cute5tupleIJiiiiEEENS1_10collective13CollectiveMmaINS1_34MainloopSm90TmaGmmaWarpSpecializedILi3ENS5_IJNS4_1CILi4EEESB_NSA_ILi1EEEEEENS1_35KernelTmaWarpSpecializedCooperativeEEENS5_IJNSA_ILi256EEESG_NSA_ILi32EEEEEEfNS5_IJlSC_lEEEfSJ_NS4_8TiledMMAINS4_8MMA_AtomIJNS4_4SM904GMMA30MMA_64x256x8_F32TF32TF32_SS_TNILNSN_7ScaleInE1ELSP_1EEEEEENS4_6LayoutINS5_IJNSA_ILi2EEESC_SC_EEENS5_IJSC_NSA_ILi0EEESV_EEEEENS5_IJNS4_10UnderscoreESY_SY_EEEEENS4_23SM90_TMA_LOAD_MULTICASTENS4_14ComposedLayoutINS4_7SwizzleILi3ELi4ELi3EEENS4_18smem_ptr_flag_bitsILi32EEENSS_INS5_IJNSA_ILi8EEESH_EEENS5_IJSH_SC_EEEEEEEvNS4_8identityES11_S1B_vS1C_EENS_8epilogue10collective6detail29Sm90TmaWarpSpecializedAdapterINS1F_15DefaultEpilogueIfSJ_SJ_NS1E_6thread17LinearCombinationIfLi1EffLNS1J_9ScaleType4KindE0ELNS_15FloatRoundStyleE2EfEENS1_15EpilogueDefaultEEEEEvvEEEEvNT_6ParamsE)
        /*0020*/ 	.word	0x00000788
.L_19:


//--------------------- .nv.compat                --------------------------
	.section	.nv.compat,"",@"SHT_CUDA_COMPAT_INFO"
	.align	4
        /*0000*/ 	.byte	0x02, 0x09, 0x01, 0x00, 0x02, 0x02, 0x04, 0x00, 0x02, 0x05, 0x05, 0x00, 0x03, 0x07, 0x01, 0x01
        /*0010*/ 	.byte	0x02, 0x03, 0x01, 0x00, 0x02, 0x06, 0x01, 0x00, 0x04, 0x0b, 0x08, 0x00, 0x00, 0x00, 0x00, 0x00
        /*0020*/ 	.byte	0x00, 0x00, 0x00, 0x00


//--------------------- .nv.info._ZN7cutlass13device_kernelINS_4gemm6kernel13GemmUniversalIN4cute5tupleIJiiiiEEENS1_10collective13CollectiveMmaINS1_34MainloopSm90TmaGmmaWarpSpecializedILi3ENS5_IJNS4_1CILi4EEESB_NSA_ILi1EEEEEENS1_35KernelTmaWarpSpecializedCooperativeEEENS5_IJNSA_ILi256EEESG_NSA_ILi32EEEEEEfNS5_IJlSC_lEEEfSJ_NS4_8TiledMMAINS4_8MMA_AtomIJNS4_4SM904GMMA30MMA_64x256x8_F32TF32TF32_SS_TNILNSN_7ScaleInE1ELSP_1EEEEEENS4_6LayoutINS5_IJNSA_ILi2EEESC_SC_EEENS5_IJSC_NSA_ILi0EEESV_EEEEENS5_IJNS4_10UnderscoreESY_SY_EEEEENS4_23SM90_TMA_LOAD_MULTICASTENS4_14ComposedLayoutINS4_7SwizzleILi3ELi4ELi3EEENS4_18smem_ptr_flag_bitsILi32EEENSS_INS5_IJNSA_ILi8EEESH_EEENS5_IJSH_SC_EEEEEEEvNS4_8identityES11_S1B_vS1C_EENS_8epilogue10collective6detail29Sm90TmaWarpSpecializedAdapterINS1F_15DefaultEpilogueIfSJ_SJ_NS1E_6thread17LinearCombinationIfLi1EffLNS1J_9ScaleType4KindE0ELNS_15FloatRoundStyleE2EfEENS1_15EpilogueDefaultEEEEEvvEEEEvNT_6ParamsE --------------------------
	.section	.nv.info._ZN7cutlass13device_kernelINS_4gemm6kernel13GemmUniversalIN4cute5tupleIJiiiiEEENS1_10collective13CollectiveMmaINS1_34MainloopSm90TmaGmmaWarpSpecializedILi3ENS5_IJNS4_1CILi4EEESB_NSA_ILi1EEEEEENS1_35KernelTmaWarpSpecializedCooperativeEEENS5_IJNSA_ILi256EEESG_NSA_ILi32EEEEEEfNS5_IJlSC_lEEEfSJ_NS4_8TiledMMAINS4_8MMA_AtomIJNS4_4SM904GMMA30MMA_64x256x8_F32TF32TF32_SS_TNILNSN_7ScaleInE1ELSP_1EEEEEENS4_6LayoutINS5_IJNSA_ILi2EEESC_SC_EEENS5_IJSC_NSA_ILi0EEESV_EEEEENS5_IJNS4_10UnderscoreESY_SY_EEEEENS4_23SM90_TMA_LOAD_MULTICASTENS4_14ComposedLayoutINS4_7SwizzleILi3ELi4ELi3EEENS4_18smem_ptr_flag_bitsILi32EEENSS_INS5_IJNSA_ILi8EEESH_EEENS5_IJSH_SC_EEEEEEEvNS4_8identityES11_S1B_vS1C_EENS_8epilogue10collective6detail29Sm90TmaWarpSpecializedAdapterINS1F_15DefaultEpilogueIfSJ_SJ_NS1E_6thread17LinearCombinationIfLi1EffLNS1J_9ScaleType4KindE0ELNS_15FloatRoundStyleE2EfEENS1_15EpilogueDefaultEEEEEvvEEEEvNT_6ParamsE,"",@"SHT_CUDA_INFO"
	.sectionflags	@""
	.align	4


	//----- nvinfo : EIATTR_CUDA_API_VERSION
	.align		4
        /*0000*/ 	.byte	0x04, 0x37
        /*0002*/ 	.short	(.L_21 - .L_20)
.L_20:
        /*0004*/ 	.word	0x00000082


	//----- nvinfo : EIATTR_KPARAM_INFO
	.align		4
.L_21:
        /*0008*/ 	.byte	0x04, 0x17
        /*000a*/ 	.short	(.L_23 - .L_22)
.L_22:
        /*000c*/ 	.word	0x00000000
        /*0010*/ 	.short	0x0000
        /*0012*/ 	.short	0x0070
        /*0014*/ 	.byte	0x00, 0xf0, 0x01, 0x10


	//----- nvinfo : EIATTR_SPARSE_MMA_MASK
	.align		4
.L_23:
        /*0018*/ 	.byte	0x03, 0x50
        /*001a*/ 	.short	0x0000


	//----- nvinfo : EIATTR_MAXREG_COUNT
	.align		4
        /*001c*/ 	.byte	0x03, 0x1b
        /*001e*/ 	.short	0x00a8


	//----- nvinfo : EIATTR_NUM_BARRIERS
	.align		4
        /*0020*/ 	.byte	0x02, 0x4c
        /*0022*/ 	.byte	0x01
	.zero		1


	//----- nvinfo : EIATTR_EXTERNS
	.align		4
        /*0024*/ 	.byte	0x04, 0x0f
        /*0026*/ 	.short	(.L_25 - .L_24)


	//   ....[0]....
	.align		4
.L_24:
        /*0028*/ 	.word	index@(__assertfail)


	//----- nvinfo : EIATTR_ANNOTATIONS
	.align		4
.L_25:
        /*002c*/ 	.byte	0x04, 0x55
        /*002e*/ 	.short	(.L_27 - .L_26)


	//   ....[0]....
.L_26:
        /*0030*/ 	.word	0x00000001
        /*0034*/ 	.byte	0x00, 0x0a, 0x00, 0x00, 0x01, 0x00, 0x00, 0x00, 0x10, 0x0a, 0x00, 0x00, 0x01, 0x00, 0x00, 0x00
        /* <DEDUP_REMOVED lines=715> */
        /*2cf4*/ 	.byte	0xd0, 0x80, 0x01, 0x00, 0x01, 0x00, 0x00, 0x00, 0xf0, 0x80, 0x01, 0x00


	//----- nvinfo : EIATTR_MERCURY_ISA_VERSION
	.align		4
.L_27:
        /*2d00*/ 	.byte	0x03, 0x5f
        /*2d02*/ 	.short	0x0101


	//----- nvinfo : EIATTR_INT_WARP_WIDE_INSTR_OFFSETS
	.align		4
        /*2d04*/ 	.byte	0x04, 0x31
        /*2d06*/ 	.short	(.L_29 - .L_28)


	//   ....[0]....
.L_28:
        /*2d08*/ 	.word	0x00000580


	//   ....[1]....
        /*2d0c*/ 	.word	0x00000590


	//   ....[2]....
        /*2d10*/ 	.word	0x000006f0


	//----- nvinfo : EIATTR_COOP_GROUP_MASK_REGIDS
	.align		4
.L_29:
        /*2d14*/ 	.byte	0x04, 0x29
        /*2d16*/ 	.short	(.L_31 - .L_30)


	//   ....[0]....
.L_30:
        /*2d18*/ 	.word	0xffffffff


	//   ....[1]....
        /*2d1c*/ 	.word	0xffffffff


	//   ....[2]....
        /*2d20*/ 	.word	0xffffffff


	//   ....[3]....
        /*2d24*/ 	.word	0xffffffff


	//   ....[4]....
        /*2d28*/ 	.word	0xffffffff


	//   ....[5]....
        /*2d2c*/ 	.word	0xffffffff


	//----- nvinfo : EIATTR_COOP_GROUP_INSTR_OFFSETS
	.align		4
.L_31:
        /*2d30*/ 	.byte	0x04, 0x28
        /*2d32*/ 	.short	(.L_33 - .L_32)


	//   ....[0]....
.L_32:
        /*2d34*/ 	.word	0x00000070


	//   ....[1]....
        /*2d38*/ 	.word	0x00000080


	//   ....[2]....
        /*2d3c*/ 	.word	0x000001a0


	//   ....[3]....
        /*2d40*/ 	.word	0x000003b0


	//   ....[4]....
        /*2d44*/ 	.word	0x00000840


	//   ....[5]....
        /*2d48*/ 	.word	0x00001410


	//----- nvinfo : EIATTR_REG_RECONFIG
	.align		4
.L_33:
        /*2d4c*/ 	.byte	0x01, 0x54
	.zero		2


	//----- nvinfo : EIATTR_SYSCALL_OFFSETS
	.align		4
        /*2d50*/ 	.byte	0x04, 0x46
        /*2d52*/ 	.short	(.L_35 - .L_34)


	//   ....[0]....
.L_34:
        /*2d54*/ 	.word	0x000015c0


	//----- nvinfo : EIATTR_MBARRIER_INSTR_OFFSETS
	.align		4
.L_35:
        /*2d58*/ 	.byte	0x04, 0x39
        /*2d5a*/ 	.short	(.L_37 - .L_36)


	//   ....[0]....
.L_36:
        /*2d5c*/ 	.word	0x00000320
        /*2d60*/ 	.word	0x000000ff
        /*2d64*/ 	.word	0x00000000
        /*2d68*/ 	.short	0x0100
        /*2d6a*/ 	.byte	0x08
	.zero		1


	//   ....[1]....
        /*2d6c*/ 	.word	0x00000330
        /*2d70*/ 	.word	0x000000ff
        /*2d74*/ 	.word	0x00000018
        /*2d78*/ 	.short	0x0100
        /*2d7a*/ 	.byte	0x08
	.zero		1


	//   ....[2]....
        /*2d7c*/ 	.word	0x00000340
        /*2d80*/ 	.word	0x000000ff
        /*2d84*/ 	.word	0x00000008
        /*2d88*/ 	.short	0x0100
        /*2d8a*/ 	.byte	0x08
	.zero		1


	//   ....[3]....
        /*2d8c*/ 	.word	0x00000350
        /*2d90*/ 	.word	0x000000ff
        /*2d94*/ 	.word	0x00000020
        /*2d98*/ 	.short	0x0100
        /*2d9a*/ 	.byte	0x08
	.zero		1


	//   ....[4]....
        /*2d9c*/ 	.word	0x00000360
        /*2da0*/ 	.word	0x000000ff
        /*2da4*/ 	.word	0x00000010
        /*2da8*/ 	.short	0x0100
        /*2daa*/ 	.byte	0x08
	.zero		1


	//   ....[5]....
        /*2dac*/ 	.word	0x00000370
        /*2db0*/ 	.word	0x000000ff
        /*2db4*/ 	.word	0x00000028
        /*2db8*/ 	.short	0x0100
        /*2dba*/ 	.byte	0x08
	.zero		1


	//   ....[6]....
        /*2dbc*/ 	.word	0x00000760
        /*2dc0*/ 	.word	0x000000ff
        /*2dc4*/ 	.word	0x00000040
        /*2dc8*/ 	.short	0x0100
        /*2dca*/ 	.byte	0x06
	.zero		1


	//   ....[7]....
        /*2dcc*/ 	.word	0x000007b0
        /*2dd0*/ 	.word	0x000000ff
        /*2dd4*/ 	.word	0x00000048
        /*2dd8*/ 	.short	0x0100
        /*2dda*/ 	.byte	0x06
	.zero		1


	//   ....[8]....
        /*2ddc*/ 	.word	0x000016a0
        /*2de0*/ 	.word	0x00000004
        /*2de4*/ 	.word	0x00000000
        /*2de8*/ 	.short	0x010a
        /*2dea*/ 	.byte	0x3f
	.zero		1


	//   ....[9]....
        /*2dec*/ 	.word	0x000016e0
        /*2df0*/ 	.word	0x00000004
        /*2df4*/ 	.word	0x00000000
        /*2df8*/ 	.short	0x010a
        /*2dfa*/ 	.byte	0x3f
	.zero		1


	//   ....[10]....
        /*2dfc*/ 	.word	0x00004d30
        /*2e00*/ 	.word	0x00000003
        /*2e04*/ 	.word	0x00000000
        /*2e08*/ 	.short	0x010a
        /*2e0a*/ 	.byte	0x3f
	.zero		1


	//   ....[11]....
        /*2e0c*/ 	.word	0x00004d70
        /*2e10*/ 	.word	0x00000003
        /*2e14*/ 	.word	0x00000000
        /*2e18*/ 	.short	0x010a
        /*2e1a*/ 	.byte	0x3f
	.zero		1


	//   ....[12]....
        /*2e1c*/ 	.word	0x00008e50
        /*2e20*/ 	.word	0x00000003
        /*2e24*/ 	.word	0x00000000
        /*2e28*/ 	.short	0x0101
        /*2e2a*/ 	.byte	0x3f
	.zero		1


	//   ....[13]....
        /*2e2c*/ 	.word	0x00009080
        /*2e30*/ 	.word	0x00000000
        /*2e34*/ 	.word	0x00000000
        /*2e38*/ 	.short	0x0101
        /*2e3a*/ 	.byte	0x3f
	.zero		1


	//   ....[14]....
        /*2e3c*/ 	.word	0x00017c20
        /*2e40*/ 	.word	0x0000000a
        /*2e44*/ 	.word	0x00000018
        /*2e48*/ 	.short	0x010a
        /*2e4a*/ 	.byte	0x3f
	.zero		1


	//   ....[15]....
        /*2e4c*/ 	.word	0x00017ff0
        /*2e50*/ 	.word	0x00000002
        /*2e54*/ 	.word	0x00000048
        /*2e58*/ 	.short	0x0101
        /*2e5a*/ 	.byte	0x3f
	.zero		1


	//   ....[16]....
        /*2e5c*/ 	.word	0x000187f0
        /*2e60*/ 	.word	0x00000005
        /*2e64*/ 	.word	0x00000000
        /*2e68*/ 	.short	0x010a
        /*2e6a*/ 	.byte	0x3f
	.zero		1


	//   ....[17]....
        /*2e6c*/ 	.word	0x00018880
        /*2e70*/ 	.word	0x00000007
        /*2e74*/ 	.word	0x00000000
        /*2e78*/ 	.short	0x010a
        /*2e7a*/ 	.byte	0x3f
	.zero		1


	//   ....[18]....
        /*2e7c*/ 	.word	0x00018910
        /*2e80*/ 	.word	0x00000003
        /*2e84*/ 	.word	0x00000000
        /*2e88*/ 	.short	0x010a
        /*2e8a*/ 	.byte	0x3f
	.zero		1


	//   ....[19]....
        /*2e8c*/ 	.word	0x00018970
        /*2e90*/ 	.word	0x00000004
        /*2e94*/ 	.word	0x00000000
        /*2e98*/ 	.short	0x010a
        /*2e9a*/ 	.byte	0x3f
	.zero		1


	//   ....[20]....
        /*2e9c*/ 	.word	0x000189c0
        /*2ea0*/ 	.word	0x00000003
        /*2ea4*/ 	.word	0x00000000
        /*2ea8*/ 	.short	0x010a
        /*2eaa*/ 	.byte	0x3f
	.zero		1


	//   ....[21]....
        /*2eac*/ 	.word	0x00018a90
        /*2eb0*/ 	.word	0x0000000a
        /*2eb4*/ 	.word	0x00000018
        /*2eb8*/ 	.short	0x010a
        /*2eba*/ 	.byte	0x3f
	.zero		1


	//   ....[22]....
        /*2ebc*/ 	.word	0x00018b60
        /*2ec0*/ 	.word	0x00000005
        /*2ec4*/ 	.word	0x00000000
        /*2ec8*/ 	.short	0x010a
        /*2eca*/ 	.byte	0x3f
	.zero		1


	//   ....[23]....
        /*2ecc*/ 	.word	0x00018bb0
        /*2ed0*/ 	.word	0x00000007
        /*2ed4*/ 	.word	0x00000000
        /*2ed8*/ 	.short	0x010a
        /*2eda*/ 	.byte	0x3f
	.zero		1


	//----- nvinfo : EIATTR_NUM_MBARRIERS
	.align		4
.L_37:
        /*2edc*/ 	.byte	0x03, 0x38
        /*2ede*/ 	.short	0x0008


	//----- nvinfo : EIATTR_EXIT_INSTR_OFFSETS
	.align		4
        /*2ee0*/ 	.byte	0x04, 0x1c
        /*2ee2*/ 	.short	(.L_39 - .L_38)


	//   ....[0]....
.L_38:
        /*2ee4*/ 	.word	0x00000aa0


	//   ....[1]....
        /*2ee8*/ 	.word	0x00001330


	//   ....[2]....
        /*2eec*/ 	.word	0x00017160


	//   ....[3]....
        /*2ef0*/ 	.word	0x00017780


	//   ....[4]....
        /*2ef4*/ 	.word	0x00018960


	//----- nvinfo : EIATTR_MAX_THREADS
	.align		4
.L_39:
        /*2ef8*/ 	.byte	0x04, 0x05
        /*2efa*/ 	.short	(.L_41 - .L_40)
.L_40:
        /*2efc*/ 	.word	0x00000180
        /*2f00*/ 	.word	0x00000001
        /*2f04*/ 	.word	0x00000001


	//----- nvinfo : EIATTR_CRS_STACK_SIZE
	.align		4
.L_41:
        /*2f08*/ 	.byte	0x04, 0x1e
        /*2f0a*/ 	.short	(.L_43 - .L_42)
.L_42:
        /*2f0c*/ 	.word	0x00000000


	//----- nvinfo : EIATTR_CBANK_PARAM_SIZE
	.align		4
.L_43:
        /*2f10*/ 	.byte	0x03, 0x19
        /*2f12*/ 	.short	0x0470


	//----- nvinfo : EIATTR_PARAM_CBANK
	.align		4
        /*2f14*/ 	.byte	0x04, 0x0a
        /*2f16*/ 	.short	(.L_45 - .L_44)
	.align		4
.L_44:
        /*2f18*/ 	.word	index@(.nv.constant0._ZN7cutlass13device_kernelINS_4gemm6kernel13GemmUniversalIN4cute5tupleIJiiiiEEENS1_10collective13CollectiveMmaINS1_34MainloopSm90TmaGmmaWarpSpecializedILi3ENS5_IJNS4_1CILi4EEESB_NSA_ILi1EEEEEENS1_35KernelTmaWarpSpecializedCooperativeEEENS5_IJNSA_ILi256EEESG_NSA_ILi32EEEEEEfNS5_IJlSC_lEEEfSJ_NS4_8TiledMMAINS4_8MMA_AtomIJNS4_4SM904GMMA30MMA_64x256x8_F32TF32TF32_SS_TNILNSN_7ScaleInE1ELSP_1EEEEEENS4_6LayoutINS5_IJNSA_ILi2EEESC_SC_EEENS5_IJSC_NSA_ILi0EEESV_EEEEENS5_IJNS4_10UnderscoreESY_SY_EEEEENS4_23SM90_TMA_LOAD_MULTICASTENS4_14ComposedLayoutINS4_7SwizzleILi3ELi4ELi3EEENS4_18smem_ptr_flag_bitsILi32EEENSS_INS5_IJNSA_ILi8EEESH_EEENS5_IJSH_SC_EEEEEEEvNS4_8identityES11_S1B_vS1C_EENS_8epilogue10collective6detail29Sm90TmaWarpSpecializedAdapterINS1F_15DefaultEpilogueIfSJ_SJ_NS1E_6thread17LinearCombinationIfLi1EffLNS1J_9ScaleType4KindE0ELNS_15FloatRoundStyleE2EfEENS1_15EpilogueDefaultEEEEEvvEEEEvNT_6ParamsE)
        /*2f1c*/ 	.short	0x0210
        /*2f1e*/ 	.short	0x0470


	//----- nvinfo : EIATTR_SW_WAR
	.align		4
.L_45:
        /*2f20*/ 	.byte	0x04, 0x36
        /*2f22*/ 	.short	(.L_47 - .L_46)
.L_46:
        /*2f24*/ 	.word	0x00000008
.L_47:


//--------------------- .nv.callgraph             --------------------------
	.section	.nv.callgraph,"",@"SHT_CUDA_CALLGRAPH"
	.align	4
	.sectionentsize	8
	.align		4
        /*0000*/ 	.word	0x00000000
	.align		4
        /*0004*/ 	.word	0xffffffff
	.align		4
        /*0008*/ 	.word	index@(_ZN7cutlass13device_kernelINS_4gemm6kernel13GemmUniversalIN4cute5tupleIJiiiiEEENS1_10collective13CollectiveMmaINS1_34MainloopSm90TmaGmmaWarpSpecializedILi3ENS5_IJNS4_1CILi4EEESB_NSA_ILi1EEEEEENS1_35KernelTmaWarpSpecializedCooperativeEEENS5_IJNSA_ILi256EEESG_NSA_ILi32EEEEEEfNS5_IJlSC_lEEEfSJ_NS4_8TiledMMAINS4_8MMA_AtomIJNS4_4SM904GMMA30MMA_64x256x8_F32TF32TF32_SS_TNILNSN_7ScaleInE1ELSP_1EEEEEENS4_6LayoutINS5_IJNSA_ILi2EEESC_SC_EEENS5_IJSC_NSA_ILi0EEESV_EEEEENS5_IJNS4_10UnderscoreESY_SY_EEEEENS4_23SM90_TMA_LOAD_MULTICASTENS4_14ComposedLayoutINS4_7SwizzleILi3ELi4ELi3EEENS4_18smem_ptr_flag_bitsILi32EEENSS_INS5_IJNSA_ILi8EEESH_EEENS5_IJSH_SC_EEEEEEEvNS4_8identityES11_S1B_vS1C_EENS_8epilogue10collective6detail29Sm90TmaWarpSpecializedAdapterINS1F_15DefaultEpilogueIfSJ_SJ_NS1E_6thread17LinearCombinationIfLi1EffLNS1J_9ScaleType4KindE0ELNS_15FloatRoundStyleE2EfEENS1_15EpilogueDefaultEEEEEvvEEEEvNT_6ParamsE)
	.align		4
        /*000c*/ 	.word	index@(__assertfail)
	.align		4
        /*0010*/ 	.word	0x00000000
	.align		4
        /*0014*/ 	.word	0xfffffffe
	.align		4
        /*0018*/ 	.word	0x00000000
	.align		4
        /*001c*/ 	.word	0xfffffffd
	.align		4
        /*0020*/ 	.word	0x00000000
	.align		4
        /*0024*/ 	.word	0xfffffffc


//--------------------- .nv.constant4             --------------------------
	.section	.nv.constant4,"a",@progbits
	.align	8
	.align		8
.nv.constant4:
        /*0000*/ 	.dword	__assertfail
	.align		8
        /*0008*/ 	.dword	__unnamed_1
	.align		8
        /*0010*/ 	.dword	_ZN40_INTERNAL_7116c99c_4_k_cu_72cb7751_270524cuda3std3__45__cpo5beginE
	.align		8
        /*0018*/ 	.dword	_ZN40_INTERNAL_7116c99c_4_k_cu_72cb7751_270524cuda3std3__45__cpo3endE
	.align		8
        /*0020*/ 	.dword	_ZN40_INTERNAL_7116c99c_4_k_cu_72cb7751_270524cuda3std3__45__cpo6cbeginE
	.align		8
        /*0028*/ 	.dword	_ZN40_INTERNAL_7116c99c_4_k_cu_72cb7751_270524cuda3std3__45__cpo4cendE
	.align		8
        /*0030*/ 	.dword	_ZN40_INTERNAL_7116c99c_4_k_cu_72cb7751_270524cuda3std3__442_GLOBAL__N__7116c99c_4_k_cu_72cb7751_270526ignoreE
	.align		8
        /*0038*/ 	.dword	_ZN40_INTERNAL_7116c99c_4_k_cu_72cb7751_270524cuda3std3__419piecewise_constructE
	.align		8
        /*0040*/ 	.dword	_ZN40_INTERNAL_7116c99c_4_k_cu_72cb7751_270524cuda3std3__48in_placeE
	.align		8
        /*0048*/ 	.dword	_ZN40_INTERNAL_7116c99c_4_k_cu_72cb7751_270524cuda3std6ranges3__45__cpo4swapE
	.align		8
        /*0050*/ 	.dword	_ZN40_INTERNAL_7116c99c_4_k_cu_72cb7751_270524cuda3std6ranges3__45__cpo9iter_moveE
	.align		8
        /*0058*/ 	.dword	_ZN40_INTERNAL_7116c99c_4_k_cu_72cb7751_270524cute7productE
	.align		8
        /*0060*/ 	.dword	_ZN40_INTERNAL_7116c99c_4_k_cu_72cb7751_270524cute1_E
	.align		8
        /*0068*/ 	.dword	$str$22
	.align		8
        /*0070*/ 	.dword	$str$23


//--------------------- .text._ZN7cutlass13device_kernelINS_4gemm6kernel13GemmUniversalIN4cute5tupleIJiiiiEEENS1_10collective13CollectiveMmaINS1_34MainloopSm90TmaGmmaWarpSpecializedILi3ENS5_IJNS4_1CILi4EEESB_NSA_ILi1EEEEEENS1_35KernelTmaWarpSpecializedCooperativeEEENS5_IJNSA_ILi256EEESG_NSA_ILi32EEEEEEfNS5_IJlSC_lEEEfSJ_NS4_8TiledMMAINS4_8MMA_AtomIJNS4_4SM904GMMA30MMA_64x256x8_F32TF32TF32_SS_TNILNSN_7ScaleInE1ELSP_1EEEEEENS4_6LayoutINS5_IJNSA_ILi2EEESC_SC_EEENS5_IJSC_NSA_ILi0EEESV_EEEEENS5_IJNS4_10UnderscoreESY_SY_EEEEENS4_23SM90_TMA_LOAD_MULTICASTENS4_14ComposedLayoutINS4_7SwizzleILi3ELi4ELi3EEENS4_18smem_ptr_flag_bitsILi32EEENSS_INS5_IJNSA_ILi8EEESH_EEENS5_IJSH_SC_EEEEEEEvNS4_8identityES11_S1B_vS1C_EENS_8epilogue10collective6detail29Sm90TmaWarpSpecializedAdapterINS1F_15DefaultEpilogueIfSJ_SJ_NS1E_6thread17LinearCombinationIfLi1EffLNS1J_9ScaleType4KindE0ELNS_15FloatRoundStyleE2EfEENS1_15EpilogueDefaultEEEEEvvEEEEvNT_6ParamsE --------------------------
	.section	.text._ZN7cutlass13device_kernelINS_4gemm6kernel13GemmUniversalIN4cute5tupleIJiiiiEEENS1_10collective13CollectiveMmaINS1_34MainloopSm90TmaGmmaWarpSpecializedILi3ENS5_IJNS4_1CILi4EEESB_NSA_ILi1EEEEEENS1_35KernelTmaWarpSpecializedCooperativeEEENS5_IJNSA_ILi256EEESG_NSA_ILi32EEEEEEfNS5_IJlSC_lEEEfSJ_NS4_8TiledMMAINS4_8MMA_AtomIJNS4_4SM904GMMA30MMA_64x256x8_F32TF32TF32_SS_TNILNSN_7ScaleInE1ELSP_1EEEEEENS4_6LayoutINS5_IJNSA_ILi2EEESC_SC_EEENS5_IJSC_NSA_ILi0EEESV_EEEEENS5_IJNS4_10UnderscoreESY_SY_EEEEENS4_23SM90_TMA_LOAD_MULTICASTENS4_14ComposedLayoutINS4_7SwizzleILi3ELi4ELi3EEENS4_18smem_ptr_flag_bitsILi32EEENSS_INS5_IJNSA_ILi8EEESH_EEENS5_IJSH_SC_EEEEEEEvNS4_8identityES11_S1B_vS1C_EENS_8epilogue10collective6detail29Sm90TmaWarpSpecializedAdapterINS1F_15DefaultEpilogueIfSJ_SJ_NS1E_6thread17LinearCombinationIfLi1EffLNS1J_9ScaleType4KindE0ELNS_15FloatRoundStyleE2EfEENS1_15EpilogueDefaultEEEEEvvEEEEvNT_6ParamsE,"ax",@progbits
	.align	128
.text._ZN7cutlass13device_kernelINS_4gemm6kernel13GemmUniversalIN4cute5tupleIJiiiiEEENS1_10collective13CollectiveMmaINS1_34MainloopSm90TmaGmmaWarpSpecializedILi3ENS5_IJNS4_1CILi4EEESB_NSA_ILi1EEEEEENS1_35KernelTmaWarpSpecializedCooperativeEEENS5_IJNSA_ILi256EEESG_NSA_ILi32EEEEEEfNS5_IJlSC_lEEEfSJ_NS4_8TiledMMAINS4_8MMA_AtomIJNS4_4SM904GMMA30MMA_64x256x8_F32TF32TF32_SS_TNILNSN_7ScaleInE1ELSP_1EEEEEENS4_6LayoutINS5_IJNSA_ILi2EEESC_SC_EEENS5_IJSC_NSA_ILi0EEESV_EEEEENS5_IJNS4_10UnderscoreESY_SY_EEEEENS4_23SM90_TMA_LOAD_MULTICASTENS4_14ComposedLayoutINS4_7SwizzleILi3ELi4ELi3EEENS4_18smem_ptr_flag_bitsILi32EEENSS_INS5_IJNSA_ILi8EEESH_EEENS5_IJSH_SC_EEEEEEEvNS4_8identityES11_S1B_vS1C_EENS_8epilogue10collective6detail29Sm90TmaWarpSpecializedAdapterINS1F_15DefaultEpilogueIfSJ_SJ_NS1E_6thread17LinearCombinationIfLi1EffLNS1J_9ScaleType4KindE0ELNS_15FloatRoundStyleE2EfEENS1_15EpilogueDefaultEEEEEvvEEEEvNT_6ParamsE:
        .type           _ZN7cutlass13device_kernelINS_4gemm6kernel13GemmUniversalIN4cute5tupleIJiiiiEEENS1_10collective13CollectiveMmaINS1_34MainloopSm90TmaGmmaWarpSpecializedILi3ENS5_IJNS4_1CILi4EEESB_NSA_ILi1EEEEEENS1_35KernelTmaWarpSpecializedCooperativeEEENS5_IJNSA_ILi256EEESG_NSA_ILi32EEEEEEfNS5_IJlSC_lEEEfSJ_NS4_8TiledMMAINS4_8MMA_AtomIJNS4_4SM904GMMA30MMA_64x256x8_F32TF32TF32_SS_TNILNSN_7ScaleInE1ELSP_1EEEEEENS4_6LayoutINS5_IJNSA_ILi2EEESC_SC_EEENS5_IJSC_NSA_ILi0EEESV_EEEEENS5_IJNS4_10UnderscoreESY_SY_EEEEENS4_23SM90_TMA_LOAD_MULTICASTENS4_14ComposedLayoutINS4_7SwizzleILi3ELi4ELi3EEENS4_18smem_ptr_flag_bitsILi32EEENSS_INS5_IJNSA_ILi8EEESH_EEENS5_IJSH_SC_EEEEEEEvNS4_8identityES11_S1B_vS1C_EENS_8epilogue10collective6detail29Sm90TmaWarpSpecializedAdapterINS1F_15DefaultEpilogueIfSJ_SJ_NS1E_6thread17LinearCombinationIfLi1EffLNS1J_9ScaleType4KindE0ELNS_15FloatRoundStyleE2EfEENS1_15EpilogueDefaultEEEEEvvEEEEvNT_6ParamsE,@function
        .size           _ZN7cutlass13device_kernelINS_4gemm6kernel13GemmUniversalIN4cute5tupleIJiiiiEEENS1_10collective13CollectiveMmaINS1_34MainloopSm90TmaGmmaWarpSpecializedILi3ENS5_IJNS4_1CILi4EEESB_NSA_ILi1EEEEEENS1_35KernelTmaWarpSpecializedCooperativeEEENS5_IJNSA_ILi256EEESG_NSA_ILi32EEEEEEfNS5_IJlSC_lEEEfSJ_NS4_8TiledMMAINS4_8MMA_AtomIJNS4_4SM904GMMA30MMA_64x256x8_F32TF32TF32_SS_TNILNSN_7ScaleInE1ELSP_1EEEEEENS4_6LayoutINS5_IJNSA_ILi2EEESC_SC_EEENS5_IJSC_NSA_ILi0EEESV_EEEEENS5_IJNS4_10UnderscoreESY_SY_EEEEENS4_23SM90_TMA_LOAD_MULTICASTENS4_14ComposedLayoutINS4_7SwizzleILi3ELi4ELi3EEENS4_18smem_ptr_flag_bitsILi32EEENSS_INS5_IJNSA_ILi8EEESH_EEENS5_IJSH_SC_EEEEEEEvNS4_8identityES11_S1B_vS1C_EENS_8epilogue10collective6detail29Sm90TmaWarpSpecializedAdapterINS1F_15DefaultEpilogueIfSJ_SJ_NS1E_6thread17LinearCombinationIfLi1EffLNS1J_9ScaleType4KindE0ELNS_15FloatRoundStyleE2EfEENS1_15EpilogueDefaultEEEEEvvEEEEvNT_6ParamsE,(.L_x_579 - _ZN7cutlass13device_kernelINS_4gemm6kernel13GemmUniversalIN4cute5tupleIJiiiiEEENS1_10collective13CollectiveMmaINS1_34MainloopSm90TmaGmmaWarpSpecializedILi3ENS5_IJNS4_1CILi4EEESB_NSA_ILi1EEEEEENS1_35KernelTmaWarpSpecializedCooperativeEEENS5_IJNSA_ILi256EEESG_NSA_ILi32EEEEEEfNS5_IJlSC_lEEEfSJ_NS4_8TiledMMAINS4_8MMA_AtomIJNS4_4SM904GMMA30MMA_64x256x8_F32TF32TF32_SS_TNILNSN_7ScaleInE1ELSP_1EEEEEENS4_6LayoutINS5_IJNSA_ILi2EEESC_SC_EEENS5_IJSC_NSA_ILi0EEESV_EEEEENS5_IJNS4_10UnderscoreESY_SY_EEEEENS4_23SM90_TMA_LOAD_MULTICASTENS4_14ComposedLayoutINS4_7SwizzleILi3ELi4ELi3EEENS4_18smem_ptr_flag_bitsILi32EEENSS_INS5_IJNSA_ILi8EEESH_EEENS5_IJSH_SC_EEEEEEEvNS4_8identityES11_S1B_vS1C_EENS_8epilogue10collective6detail29Sm90TmaWarpSpecializedAdapterINS1F_15DefaultEpilogueIfSJ_SJ_NS1E_6thread17LinearCombinationIfLi1EffLNS1J_9ScaleType4KindE0ELNS_15FloatRoundStyleE2EfEENS1_15EpilogueDefaultEEEEEvvEEEEvNT_6ParamsE)
        .other          _ZN7cutlass13device_kernelINS_4gemm6kernel13GemmUniversalIN4cute5tupleIJiiiiEEENS1_10collective13CollectiveMmaINS1_34MainloopSm90TmaGmmaWarpSpecializedILi3ENS5_IJNS4_1CILi4EEESB_NSA_ILi1EEEEEENS1_35KernelTmaWarpSpecializedCooperativeEEENS5_IJNSA_ILi256EEESG_NSA_ILi32EEEEEEfNS5_IJlSC_lEEEfSJ_NS4_8TiledMMAINS4_8MMA_AtomIJNS4_4SM904GMMA30MMA_64x256x8_F32TF32TF32_SS_TNILNSN_7ScaleInE1ELSP_1EEEEEENS4_6LayoutINS5_IJNSA_ILi2EEESC_SC_EEENS5_IJSC_NSA_ILi0EEESV_EEEEENS5_IJNS4_10UnderscoreESY_SY_EEEEENS4_23SM90_TMA_LOAD_MULTICASTENS4_14ComposedLayoutINS4_7SwizzleILi3ELi4ELi3EEENS4_18smem_ptr_flag_bitsILi32EEENSS_INS5_IJNSA_ILi8EEESH_EEENS5_IJSH_SC_EEEEEEEvNS4_8identityES11_S1B_vS1C_EENS_8epilogue10collective6detail29Sm90TmaWarpSpecializedAdapterINS1F_15DefaultEpilogueIfSJ_SJ_NS1E_6thread17LinearCombinationIfLi1EffLNS1J_9ScaleType4KindE0ELNS_15FloatRoundStyleE2EfEENS1_15EpilogueDefaultEEEEEvvEEEEvNT_6ParamsE,@"STO_CUDA_ENTRY STV_DEFAULT"
_ZN7cutlass13device_kernelINS_4gemm6kernel13GemmUniversalIN4cute5tupleIJiiiiEEENS1_10collective13CollectiveMmaINS1_34MainloopSm90TmaGmmaWarpSpecializedILi3ENS5_IJNS4_1CILi4EEESB_NSA_ILi1EEEEEENS1_35KernelTmaWarpSpecializedCooperativeEEENS5_IJNSA_ILi256EEESG_NSA_ILi32EEEEEEfNS5_IJlSC_lEEEfSJ_NS4_8TiledMMAINS4_8MMA_AtomIJNS4_4SM904GMMA30MMA_64x256x8_F32TF32TF32_SS_TNILNSN_7ScaleInE1ELSP_1EEEEEENS4_6LayoutINS5_IJNSA_ILi2EEESC_SC_EEENS5_IJSC_NSA_ILi0EEESV_EEEEENS5_IJNS4_10UnderscoreESY_SY_EEEEENS4_23SM90_TMA_LOAD_MULTICASTENS4_14ComposedLayoutINS4_7SwizzleILi3ELi4ELi3EEENS4_18smem_ptr_flag_bitsILi32EEENSS_INS5_IJNSA_ILi8EEESH_EEENS5_IJSH_SC_EEEEEEEvNS4_8identityES11_S1B_vS1C_EENS_8epilogue10collective6detail29Sm90TmaWarpSpecializedAdapterINS1F_15DefaultEpilogueIfSJ_SJ_NS1E_6thread17LinearCombinationIfLi1EffLNS1J_9ScaleType4KindE0ELNS_15FloatRoundStyleE2EfEENS1_15EpilogueDefaultEEEEEvvEEEEvNT_6ParamsE:
[----:B------:R-:W0:Y:S02]  /*0000*/  LDC R1, c[0x0][0x28] ;  /* 0x00000a00ff017b82 */ /* 0x000e240000000800 */
[----:B0-----:R-:W-:Y:S01]  /*0010*/  IADD3 R1, R1, -0x788, RZ ;  /* 0xfffff87801017810 */ /* 0x001fe20007ffe0ff */
[----:B------:R-:W0:Y:S01]  /*0020*/  S2R R4, SR_TID.X ;  /* 0x0000000000047919 */ /* 0x000e220000002100 */
[----:B------:R-:W-:Y:S01]  /*0030*/  ELECT P0, URZ, PT ;  /* 0x00000000003f782f */ /* 0x000fe20003800000 */
[----:B------:R-:W-:Y:S01]  /*0040*/  BSSY B0, `(.L_x_0) ;  /* 0x0000015000007945 */ /* 0x000fe20003800000 */
[--C-:B0-----:R-:W-:Y:S02]  /*0050*/  SHF.R.U32.HI R0, RZ, 0x5, R4.reuse ;  /* 0x00000005ff007819 */ /* 0x101fe40000011604 */
[----:B------:R-:W-:-:S03]  /*0060*/  SHF.R.U32.HI R2, RZ, 0x7, R4 ;  /* 0x00000007ff027819 */ /* 0x000fc60000011604 */
[----:B------:R-:W0:Y:S04]  /*0070*/  SHFL.IDX PT, R3, R0, RZ, 0x1f ;  /* 0x00001fff00037589 */ /* 0x000e2800000e0000 */
[----:B------:R-:W1:Y:S01]  /*0080*/  SHFL.IDX PT, R2, R2, RZ, 0x1f ;  /* 0x00001fff02027589 */ /* 0x000e6200000e0000 */
[----:B0-----:R-:W-:Y:S02]  /*0090*/  R2UR UR9, R3 ;  /* 0x00000000030972ca */ /* 0x001fe400000e0000 */
[----:B-1----:R-:W-:-:S11]  /*00a0*/  R2UR UR5, R2 ;  /* 0x00000000020572ca */ /* 0x002fd600000e0000 */
[----:B------:R-:W-:Y:S02]  /*00b0*/  USHF.R.S32.HI UR4, URZ, 0x1f, UR9 ;  /* 0x0000001f3f047899 */ /* 0x000fe40008011409 */
[----:B------:R-:W-:Y:S02]  /*00c0*/  ISETP.NE.OR P0, PT, RZ, UR9, !P0 ;  /* 0x00000009ff007c0c */ /* 0x000fe4000c705670 */
[----:B------:R-:W-:-:S04]  /*00d0*/  ULEA.HI UR4, UR4, UR9, URZ, 0x2 ;  /* 0x0000000904047291 */ /* 0x000fc8000f8f103f */
[----:B------:R-:W-:-:S04]  /*00e0*/  ULOP3.LUT UR4, UR4, 0xfffffffc, URZ, 0xc0, !UPT ;  /* 0xfffffffc04047892 */ /* 0x000fc8000f8ec03f */
[----:B------:R-:W-:-:S03]  /*00f0*/  UIADD3 UR9, UR9, -UR4, URZ ;  /* 0x8000000409097290 */ /* 0x000fc6000fffe03f */
[----:B------:R-:W-:Y:S09]  /*0100*/  @P0 BRA `(.L_x_1) ;  /* 0x0000000000200947 */ /* 0x000ff20003800000 */
[----:B------:R-:W-:Y:S02]  /*0110*/  ULDC.64 UR6, c[0x0][0x198] ;  /* 0x0000660000067ab9 */ /* 0x000fe40000000a00 */
[----:B------:R-:W-:Y:S02]  /*0120*/  UIADD3 UR10, UP0, UR6, 0xf0, URZ ;  /* 0x000000f0060a7890 */ /* 0x000fe4000ff1e03f */
[----:B------:R-:W-:Y:S02]  /*0130*/  UIADD3 UR6, UP1, UR6, 0x1f0, URZ ;  /* 0x000001f006067890 */ /* 0x000fe4000ff3e03f */
[----:B------:R-:W-:Y:S02]  /*0140*/  UIADD3.X UR11, URZ, UR7, URZ, UP0, !UPT ;  /* 0x000000073f0b7290 */ /* 0x000fe400087fe43f */
[----:B------:R-:W-:-:S07]  /*0150*/  UIADD3.X UR7, URZ, UR7, URZ, UP1, !UPT ;  /* 0x000000073f077290 */ /* 0x000fce0008ffe43f */
[----:B------:R0:W-:Y:S02]  /*0160*/  UTMACCTL.PF [UR10] ;  /* 0x000000000a0079b9 */ /* 0x0001e40008040000 */
[----:B------:R0:W-:Y:S02]  /*0170*/  UTMACCTL.PF [UR6] ;  /* 0x00000000060079b9 */ /* 0x0001e40008040000 */
[----:B0-----:R-:W-:Y:S01]  /*0180*/  NOP ;  /* 0x0000000000007918 */ /* 0x001fe20000000000 */
.L_x_1:
[----:B------:R-:W-:Y:S05]  /*0190*/  BSYNC B0 ;  /* 0x0000000000007941 */ /* 0x000fea0003800000 */
.L_x_0:
[----:B------:R-:W0:Y:S01]  /*01a0*/  SHFL.IDX PT, R2, R0, RZ, 0x1f ;  /* 0x00001fff00027589 */ /* 0x000e2200000e0000 */
[----:B------:R-:W-:Y:S01]  /*01b0*/  UISETP.NE.AND UP0, UPT, UR9, 0x3, UPT ;  /* 0x000000030900788c */ /* 0x000fe2000bf05270 */
[----:B------:R-:W-:Y:S01]  /*01c0*/  ISETP.NE.AND P1, PT, RZ, UR5, PT ;  /* 0x00000005ff007c0c */ /* 0x000fe2000bf25270 */
[----:B------:R-:W-:Y:S02]  /*01d0*/  UIADD3 UR16, UR5, -0x1, URZ ;  /* 0xffffffff05107890 */ /* 0x000fe4000fffe03f */
[----:B------:R-:W-:Y:S02]  /*01e0*/  UISETP.EQ.OR UP0, UPT, UR9, URZ, !UP0 ;  /* 0x0000003f0900728c */ /* 0x000fe4000c702670 */
[----:B------:R-:W-:Y:S02]  /*01f0*/  UISETP.GE.U32.AND UP1, UPT, UR16, 0x2, UPT ;  /* 0x000000021000788c */ /* 0x000fe4000bf26070 */
[----:B------:R-:W-:-:S04]  /*0200*/  UISETP.EQ.AND UP0, UPT, UR5, URZ, UP0 ;  /* 0x0000003f0500728c */ /* 0x000fc80008702270 */
[----:B------:R-:W-:-:S04]  /*0210*/  USEL UR40, URZ, 0x1, !UP0 ;  /* 0x000000013f287887 */ /* 0x000fc8000c000000 */
[----:B------:R-:W-:Y:S01]  /*0220*/  USEL UR40, UR40, 0x2, UP1 ;  /* 0x0000000228287887 */ /* 0x000fe20008800000 */
[----:B0-----:R-:W-:-:S13]  /*0230*/  ISETP.NE.AND P0, PT, R2, RZ, PT ;  /* 0x000000ff0200720c */ /* 0x001fda0003f05270 */
[----:B------:R-:W-:Y:S05]  /*0240*/  @P0 BRA `(.L_x_2) ;  /* 0x0000000000500947 */ /* 0x000fea0003800000 */
[----:B------:R-:W0:Y:S01]  /*0250*/  S2UR UR8, SR_CgaCtaId ;  /* 0x00000000000879c3 */ /* 0x000e220000008800 */
[----:B------:R-:W-:Y:S01]  /*0260*/  UMOV UR4, 0x400 ;  /* 0x0000040000047882 */ /* 0x000fe20000000000 */
[----:B------:R-:W-:Y:S01]  /*0270*/  UMOV UR5, 0x1 ;  /* 0x0000000100057882 */ /* 0x000fe20000000000 */
[----:B------:R-:W-:Y:S01]  /*0280*/  UMOV UR6, 0xe ;  /* 0x0000000e00067882 */ /* 0x000fe20000000000 */
[----:B------:R-:W-:Y:S01]  /*0290*/  ELECT P0, URZ, PT ;  /* 0x00000000003f782f */ /* 0x000fe20003800000 */
[----:B------:R-:W-:-:S04]  /*02a0*/  UIADD3 UR6, -UR6, 0x100000, URZ ;  /* 0x0010000006067890 */ /* 0x000fc8000fffe13f */
[----:B------:R-:W-:Y:S02]  /*02b0*/  USHF.L.U32 UR7, UR6, 0xb, URZ ;  /* 0x0000000b06077899 */ /* 0x000fe4000800063f */
[----:B------:R-:W-:Y:S02]  /*02c0*/  USHF.L.U32 UR6, UR6, 0x1, URZ ;  /* 0x0000000106067899 */ /* 0x000fe4000800063f */
[----:B0-----:R-:W-:Y:S02]  /*02d0*/  ULEA UR8, UR8, UR4, 0x18 ;  /* 0x0000000408087291 */ /* 0x001fe4000f8ec03f */
[----:B------:R-:W-:-:S04]  /*02e0*/  UIADD3 UR4, -UR5, 0x100000, URZ ;  /* 0x0010000005047890 */ /* 0x000fc8000fffe13f */
[----:B------:R-:W-:Y:S02]  /*02f0*/  USHF.L.U32 UR5, UR4, 0xb, URZ ;  /* 0x0000000b04057899 */ /* 0x000fe4000800063f */
[----:B------:R-:W-:Y:S01]  /*0300*/  USHF.L.U32 UR4, UR4, 0x1, URZ ;  /* 0x0000000104047899 */ /* 0x000fe2000800063f */
[----:B------:R-:W0:Y:S11]  /*0310*/  FENCE.VIEW.ASYNC.S ;  /* 0x00000000000073c6 */ /* 0x000e360000000000 */
[----:B0-----:R0:W1:Y:S01]  /*0320*/  SYNCS.EXCH.64 URZ, [UR8], UR4 ;  /* 0x00000004083f75b2 */ /* 0x0010620008000100 */
[----:B------:R0:W2:Y:S01]  /*0330*/  SYNCS.EXCH.64 URZ, [UR8+0x18], UR6 ;  /* 0x00001806083f75b2 */ /* 0x0000a20008000100 */
[----:B------:R0:W3:Y:S01]  /*0340*/  SYNCS.EXCH.64 URZ, [UR8+0x8], UR4 ;  /* 0x00000804083f75b2 */ /* 0x0000e20008000100 */
[----:B------:R0:W4:Y:S01]  /*0350*/  SYNCS.EXCH.64 URZ, [UR8+0x20], UR6 ;  /* 0x00002006083f75b2 */ /* 0x0001220008000100 */
[----:B------:R0:W0:Y:S01]  /*0360*/  SYNCS.EXCH.64 URZ, [UR8+0x10], UR4 ;  /* 0x00001004083f75b2 */ /* 0x0000220008000100 */
[----:B------:R0:W0:Y:S01]  /*0370*/  SYNCS.EXCH.64 URZ, [UR8+0x28], UR6 ;  /* 0x00002806083f75b2 */ /* 0x0000220008000100 */
[----:B------:R-:W-:Y:S01]  /*0380*/  NOP ;  /* 0x0000000000007918 */ /* 0x000fe20000000000 */
.L_x_2:
[----:B------:R-:W5:Y:S01]  /*0390*/  S2UR UR13, SR_CTAID.X ;  /* 0x00000000000d79c3 */ /* 0x000f620000002500 */
[----:B------:R-:W-:Y:S01]  /*03a0*/  SHF.R.S32.HI R3, RZ, 0x1f, R4 ;  /* 0x0000001fff037819 */ /* 0x000fe20000011404 */
[----:B------:R-:W1:Y:S01]  /*03b0*/  SHFL.IDX PT, R0, R0, RZ, 0x1f ;  /* 0x00001fff00007589 */ /* 0x000e6200000e0000 */
[----:B0-----:R-:W-:Y:S01]  /*03c0*/  ULDC UR4, c[0x0][0x150] ;  /* 0x0000540000047ab9 */ /* 0x001fe20000000800 */
[----:B------:R-:W-:Y:S02]  /*03d0*/  ELECT P0, URZ, PT ;  /* 0x00000000003f782f */ /* 0x000fe40003800000 */
[----:B------:R-:W-:Y:S01]  /*03e0*/  LEA.HI R3, R3, R4, RZ, 0x7 ;  /* 0x0000000403037211 */ /* 0x000fe200078f38ff */
[----:B------:R-:W-:Y:S01]  /*03f0*/  ULDC UR5, c[0x0][0x154] ;  /* 0x0000550000057ab9 */ /* 0x000fe20000000800 */
[----:B------:R-:W-:Y:S01]  /*0400*/  SHF.R.S32.HI R7, RZ, 0x1f, R2 ;  /* 0x0000001fff077819 */ /* 0x000fe20000011402 */
[----:B------:R-:W0:Y:S01]  /*0410*/  S2UR UR10, SR_CTAID.Y ;  /* 0x00000000000a79c3 */ /* 0x000e220000002600 */
[----:B------:R-:W-:Y:S01]  /*0420*/  LOP3.LUT R3, R3, 0xffffff80, RZ, 0xc0, !PT ;  /* 0xffffff8003037812 */ /* 0x000fe200078ec0ff */
[----:B------:R-:W-:Y:S01]  /*0430*/  ULDC UR8, c[0x0][0x144] ;  /* 0x0000510000087ab9 */ /* 0x000fe20000000800 */
[----:B------:R-:W-:Y:S01]  /*0440*/  LEA.HI R7, R7, R2, RZ, 0x2 ;  /* 0x0000000207077211 */ /* 0x000fe200078f10ff */
[----:B------:R-:W-:Y:S01]  /*0450*/  NOP ;  /* 0x0000000000007918 */ /* 0x000fe20000000000 */
[----:B------:R-:W-:Y:S01]  /*0460*/  NOP ;  /* 0x0000000000007918 */ /* 0x000fe20000000000 */
[----:B------:R-:W-:Y:S01]  /*0470*/  IMAD.IADD R3, R4, 0x1, -R3 ;  /* 0x0000000104037824 */ /* 0x000fe200078e0a03 */
[----:B------:R-:W-:Y:S01]  /*0480*/  LOP3.LUT R7, R7, 0x3ffffffc, RZ, 0xc0, !PT ;  /* 0x3ffffffc07077812 */ /* 0x000fe200078ec0ff */
[----:B------:R-:W-:Y:S01]  /*0490*/  ULDC UR11, c[0x0][0x148] ;  /* 0x00005200000b7ab9 */ /* 0x000fe20000000800 */
[----:B------:R-:W-:-:S02]  /*04a0*/  IMAD.MOV.U32 R17, RZ, RZ, 0x1 ;  /* 0x00000001ff117424 */ /* 0x000fc400078e00ff */
[----:B------:R-:W-:Y:S01]  /*04b0*/  SHF.R.S32.HI R4, RZ, 0x1f, R3 ;  /* 0x0000001fff047819 */ /* 0x000fe20000011403 */
[----:B------:R-:W-:-:S03]  /*04c0*/  IMAD.IADD R7, R2, 0x1, -R7 ;  /* 0x0000000102077824 */ /* 0x000fc600078e0a07 */
[----:B------:R-:W-:Y:S02]  /*04d0*/  LEA.HI R4, R4, R3, RZ, 0x3 ;  /* 0x0000000304047211 */ /* 0x000fe400078f18ff */
[----:B-----5:R-:W-:Y:S02]  /*04e0*/  I2FP.F32.U32 R5, UR13 ;  /* 0x0000000d00057c45 */ /* 0x020fe40008201000 */
[----:B-1----:R-:W-:-:S03]  /*04f0*/  ISETP.NE.OR P0, PT, R0, RZ, !P0 ;  /* 0x000000ff0000720c */ /* 0x002fc60004705670 */
[----:B------:R-:W-:Y:S01]  /*0500*/  FMUL R6, R5, UR4 ;  /* 0x0000000405067c20 */ /* 0x000fe20008400000 */
[--C-:B------:R-:W-:Y:S02]  /*0510*/  SHF.R.S32.HI R5, RZ, 0x3, R4.reuse ;  /* 0x00000003ff057819 */ /* 0x100fe40000011404 */
[----:B------:R-:W-:Y:S02]  /*0520*/  SHF.R.S32.HI R4, RZ, 0x1f, R4 ;  /* 0x0000001fff047819 */ /* 0x000fe40000011404 */
[----:B0-----:R-:W-:Y:S01]  /*0530*/  I2FP.F32.U32 R0, UR10 ;  /* 0x0000000a00007c45 */ /* 0x001fe20008201000 */
[----:B------:R-:W0:Y:S01]  /*0540*/  F2I.U32.TRUNC.NTZ R6, R6 ;  /* 0x0000000600067305 */ /* 0x000e22000020f000 */
[----:B------:R-:W-:-:S03]  /*0550*/  LEA.HI R4, R4, R5, RZ, 0x2 ;  /* 0x0000000504047211 */ /* 0x000fc600078f10ff */
[----:B------:R-:W-:Y:S01]  /*0560*/  FMUL R0, R0, UR5 ;  /* 0x0000000500007c20 */ /* 0x000fe20008400000 */
[----:B------:R-:W-:Y:S01]  /*0570*/  LOP3.LUT R4, R4, 0xfffffffc, RZ, 0xc0, !PT ;  /* 0xfffffffc04047812 */ /* 0x000fe200078ec0ff */
[----:B------:R-:W-:Y:S01]  /*0580*/  VOTEU.ALL UP0, P0 ;  /* 0x00000000003f7886 */ /* 0x000fe20000000000 */
[----:B------:R-:W-:Y:S02]  /*0590*/  VOTEU.ALL UP1, P0 ;  /* 0x00000000003f7886 */ /* 0x000fe40000020000 */
[----:B------:R-:W-:Y:S01]  /*05a0*/  IADD3 R4, R5, -R4, RZ ;  /* 0x8000000405047210 */ /* 0x000fe20007ffe0ff */
[----:B------:R-:W1:Y:S01]  /*05b0*/  F2I.U32.TRUNC.NTZ R0, R0 ;  /* 0x0000000000007305 */ /* 0x000e62000020f000 */
[----:B------:R-:W5:Y:S01]  /*05c0*/  @!UP0 S2UR UR7, SR_CgaCtaId ;  /* 0x00000000000789c3 */ /* 0x000f620000008800 */
[----:B------:R-:W-:Y:S01]  /*05d0*/  @!UP0 UMOV UR6, 0x400 ;  /* 0x0000040000068882 */ /* 0x000fe20000000000 */
[----:B------:R-:W-:Y:S02]  /*05e0*/  LEA R4, R7, R4, 0x2 ;  /* 0x0000000407047211 */ /* 0x000fe400078e10ff */
[----:B0-----:R-:W-:-:S02]  /*05f0*/  R2UR UR4, R6 ;  /* 0x00000000060472ca */ /* 0x001fc400000e0000 */
[----:B------:R-:W-:-:S04]  /*0600*/  SHF.R.S32.HI R5, RZ, 0x1f, R4 ;  /* 0x0000001fff057819 */ /* 0x000fc80000011404 */
[----:B------:R-:W-:-:S04]  /*0610*/  LEA.HI R5, R5, R4, RZ, 0x2 ;  /* 0x0000000405057211 */ /* 0x000fc800078f10ff */
[----:B------:R-:W-:Y:S02]  /*0620*/  LOP3.LUT R5, R5, 0xfffffffc, RZ, 0xc0, !PT ;  /* 0xfffffffc05057812 */ /* 0x000fe400078ec0ff */
[----:B-1----:R-:W-:Y:S01]  /*0630*/  R2UR UR12, R0 ;  /* 0x00000000000c72ca */ /* 0x002fe200000e0000 */
[----:B------:R-:W-:Y:S01]  /*0640*/  UIADD3 UR4, -UR4, URZ, URZ ;  /* 0x0000003f04047290 */ /* 0x000fe2000fffe13f */
[----:B------:R-:W0:Y:S01]  /*0650*/  LDC R0, c[0x0][0x140] ;  /* 0x00005000ff007b82 */ /* 0x000e220000000800 */
[----:B------:R-:W-:Y:S02]  /*0660*/  IMAD.IADD R5, R4, 0x1, -R5 ;  /* 0x0000000104057824 */ /* 0x000fe400078e0a05 */
[----:B------:R-:W-:-:S03]  /*0670*/  UIMAD UR8, UR8, UR4, UR13 ;  /* 0x00000004080872a4 */ /* 0x000fc6000f8e020d */
[----:B------:R-:W-:Y:S01]  /*0680*/  UMOV UR4, 0x20 ;  /* 0x0000002000047882 */ /* 0x000fe20000000000 */
[----:B-----5:R-:W-:Y:S02]  /*0690*/  @!UP0 ULEA UR6, UR7, UR6, 0x18 ;  /* 0x0000000607068291 */ /* 0x020fe4000f8ec03f */
[----:B------:R-:W-:Y:S01]  /*06a0*/  ISETP.NE.AND P3, PT, R5, UR8, PT ;  /* 0x0000000805007c0c */ /* 0x000fe2000bf65270 */
[----:B------:R-:W-:-:S04]  /*06b0*/  @!UP0 UIADD3 UR4, -UR4, 0x100000, URZ ;  /* 0x0010000004048890 */ /* 0x000fc8000fffe13f */
[----:B------:R-:W-:Y:S02]  /*06c0*/  @!UP0 USHF.L.U32 UR5, UR4, 0xb, URZ ;  /* 0x0000000b04058899 */ /* 0x000fe4000800063f */
[----:B------:R-:W-:Y:S01]  /*06d0*/  @!UP0 USHF.L.U32 UR4, UR4, 0x1, URZ ;  /* 0x0000000104048899 */ /* 0x000fe2000800063f */
[C---:B------:R-:W-:Y:S01]  /*06e0*/  SHF.L.U32 R5, R4.reuse, 0x2, RZ ;  /* 0x0000000204057819 */ /* 0x040fe200000006ff */
[----:B------:R-:W-:Y:S01]  /*06f0*/  VOTEU.ALL UP0, P0 ;  /* 0x00000000003f7886 */ /* 0x000fe20000000000 */
[----:B------:R-:W-:Y:S01]  /*0700*/  UIADD3 UR12, -UR12, URZ, URZ ;  /* 0x0000003f0c0c7290 */ /* 0x000fe2000fffe13f */
[----:B------:R-:W-:Y:S02]  /*0710*/  LOP3.LUT P0, RZ, R3, 0x7, RZ, 0xc0, !PT ;  /* 0x0000000703ff7812 */ /* 0x000fe4000780c0ff */
[----:B------:R-:W-:-:S04]  /*0720*/  LOP3.LUT R152, R4, 0xc, R5, 0x78, !PT ;  /* 0x0000000c04987812 */ /* 0x000fc800078e7805 */
[----:B------:R-:W-:Y:S02]  /*0730*/  ISETP.LT.U32.AND P0, PT, R152, 0x10, !P0 ;  /* 0x000000109800780c */ /* 0x000fe40004701070 */
[----:B------:R-:W-:Y:S01]  /*0740*/  @P3 SHF.R.S32.HI R5, RZ, 0x1f, R152 ;  /* 0x0000001fff053819 */ /* 0x000fe20000011498 */
[----:B------:R-:W1:Y:S02]  /*0750*/  FENCE.VIEW.ASYNC.S ;  /* 0x00000000000073c6 */ /* 0x000e640000000000 */
[----:B-1----:R-:W1:Y:S01]  /*0760*/  @!UP0 SYNCS.EXCH.64 URZ, [UR6+0x40], UR4 ;  /* 0x00004004063f85b2 */ /* 0x002e620008000100 */
[----:B0-----:R-:W-:Y:S02]  /*0770*/  ISETP.EQ.U32.AND P2, PT, R0, 0x1, PT ;  /* 0x000000010000780c */ /* 0x001fe40003f42070 */
[----:B------:R-:W-:Y:S02]  /*0780*/  @P3 LEA.HI R5, R5, R152, RZ, 0x2 ;  /* 0x0000009805053211 */ /* 0x000fe400078f10ff */
[----:B------:R-:W-:-:S02]  /*0790*/  SEL R0, RZ, 0x1, !P0 ;  /* 0x00000001ff007807 */ /* 0x000fc40004000000 */
[----:B------:R-:W-:Y:S01]  /*07a0*/  @P3 SHF.R.S32.HI R5, RZ, 0x2, R5 ;  /* 0x00000002ff053819 */ /* 0x000fe20000011405 */
[----:B------:R0:W1:Y:S01]  /*07b0*/  @!UP1 SYNCS.EXCH.64 URZ, [UR6+0x48], UR4 ;  /* 0x00004804063f95b2 */ /* 0x0000620008000100 */
[----:B------:R-:W-:Y:S01]  /*07c0*/  NOP ;  /* 0x0000000000007918 */ /* 0x000fe20000000000 */
[----:B0-----:R-:W-:-:S06]  /*07d0*/  UIMAD UR4, UR11, UR12, UR10 ;  /* 0x0000000c0b0472a4 */ /* 0x001fcc000f8e020a */
[----:B------:R-:W-:-:S04]  /*07e0*/  @P3 ISETP.NE.AND P4, PT, R5, UR4, PT ;  /* 0x0000000405003c0c */ /* 0x000fc8000bf85270 */
[----:B------:R-:W-:-:S04]  /*07f0*/  @P3 SEL R17, RZ, 0x1, P4 ;  /* 0x00000001ff113807 */ /* 0x000fc80002000000 */
[----:B------:R-:W-:Y:S01]  /*0800*/  LOP3.LUT R17, R17, R0, RZ, 0xc0, !PT ;  /* 0x0000000011117212 */ /* 0x000fe200078ec0ff */
[----:B------:R-:W-:Y:S06]  /*0810*/  @!P2 BRA `(.L_x_3) ;  /* 0x000000000008a947 */ /* 0x000fec0003800000 */
[----:B-1234-:R-:W-:Y:S01]  /*0820*/  UCGABAR_ARV ;  /* 0x00000000000079c7 */ /* 0x01efe20008000000 */
[----:B------:R-:W-:Y:S05]  /*0830*/  BRA `(.L_x_4) ;  /* 0x0000000000047947 */ /* 0x000fea0003800000 */
.L_x_3:
[----:B-1234-:R-:W-:Y:S01]  /*0840*/  NOP ;  /* 0x0000000000007918 */ /* 0x01efe20000000000 */
.L_x_4:
[----:B------:R-:W-:Y:S01]  /*0850*/  ULDC UR4, c[0x0][0x65c] ;  /* 0x0001970000047ab9 */ /* 0x000fe20000000800 */
[----:B------:R-:W-:Y:S01]  /*0860*/  UMOV UR5, URZ ;  /* 0x0000003f00057c82 */ /* 0x000fe20008000000 */
[----:B------:R-:W-:-:S03]  /*0870*/  UISETP.NE.AND UP0, UPT, UR4, 0x1, UPT ;  /* 0x000000010400788c */ /* 0x000fc6000bf05270 */
[----:B------:R-:W-:Y:S01]  /*0880*/  UMOV UR4, UR13 ;  /* 0x0000000d00047c82 */ /* 0x000fe20008000000 */
[----:B------:R-:W-:Y:S02]  /*0890*/  UP2UR UR45, UPR, URZ, 0x1 ;  /* 0x000000013f2d7883 */ /* 0x000fe40008000000 */
[----:B------:R-:W-:Y:S02]  /*08a0*/  PLOP3.LUT P0, PT, PT, PT, UP0, 0x80, 0x0 ;  /* 0x000000000000781c */ /* 0x000fe40003f0f008 */
[----:B------:R-:W-:Y:S02]  /*08b0*/  PLOP3.LUT P3, PT, PT, PT, UP0, 0x80, 0x0 ;  /* 0x000000000000781c */ /* 0x000fe40003f6f008 */
[----:B------:R-:W-:Y:S01]  /*08c0*/  PLOP3.LUT P5, PT, PT, PT, UP0, 0x80, 0x0 ;  /* 0x000000000000781c */ /* 0x000fe20003faf008 */
[----:B------:R-:W-:Y:S01]  /*08d0*/  @UP0 ULDC UR14, c[0x0][0x10] ;  /* 0x00000400000e0ab9 */ /* 0x000fe20000000800 */
[----:B------:R-:W-:Y:S01]  /*08e0*/  @UP0 UMOV UR6, UR10 ;  /* 0x0000000a00060c82 */ /* 0x000fe20008000000 */
[----:B------:R-:W-:Y:S01]  /*08f0*/  @UP0 UMOV UR7, URZ ;  /* 0x0000003f00070c82 */ /* 0x000fe20008000000 */
[----:B------:R-:W-:Y:S01]  /*0900*/  PLOP3.LUT P4, PT, PT, PT, UP0, 0x80, 0x0 ;  /* 0x000000000000781c */ /* 0x000fe20003f8f008 */
[----:B------:R-:W-:-:S03]  /*0910*/  @UP0 UIMAD.WIDE.U32 UR14, UR13, UR14, UR6 ;  /* 0x0000000e0d0e02a5 */ /* 0x000fc6000f8e0006 */
[----:B------:R-:W-:Y:S01]  /*0920*/  @!UP0 ULDC UR7, c[0x0][0xc] ;  /* 0x0000030000078ab9 */ /* 0x000fe20000000800 */
[----:B------:R-:W-:Y:S01]  /*0930*/  @UP0 UMOV UR6, URZ ;  /* 0x0000003f00060c82 */ /* 0x000fe20008000000 */
[----:B------:R-:W-:Y:S01]  /*0940*/  @!UP0 UIMAD.WIDE.U32 UR4, UR10, UR7, UR4 ;  /* 0x000000070a0482a5 */ /* 0x000fe2000f8e0004 */
[----:B------:R-:W-:Y:S01]  /*0950*/  MOV R2, UR14 ;  /* 0x0000000e00027c02 */ /* 0x000fe20008000f00 */
[----:B------:R-:W-:Y:S02]  /*0960*/  @UP0 UIADD3 UR6, UR15, UR6, URZ ;  /* 0x000000060f060290 */ /* 0x000fe4000fffe03f */
[----:B------:R-:W-:Y:S01]  /*0970*/  IMAD.U32 R3, RZ, RZ, UR15 ;  /* 0x0000000fff037e24 */ /* 0x000fe2000f8e00ff */
[----:B------:R-:W-:Y:S01]  /*0980*/  @P0 MOV R7, R2 ;  /* 0x0000000200070202 */ /* 0x000fe20000000f00 */
[----:B------:R-:W-:Y:S01]  /*0990*/  IMAD.U32 R5, RZ, RZ, UR5 ;  /* 0x00000005ff057e24 */ /* 0x000fe2000f8e00ff */
[----:B------:R-:W-:Y:S01]  /*09a0*/  MOV R2, UR4 ;  /* 0x0000000400027c02 */ /* 0x000fe20008000f00 */
[----:B------:R-:W-:Y:S01]  /*09b0*/  @P3 IMAD.U32 R6, RZ, RZ, UR6 ;  /* 0x00000006ff063e24 */ /* 0x000fe2000f8e00ff */
[----:B------:R-:W-:Y:S01]  /*09c0*/  MOV R4, UR4 ;  /* 0x0000000400047c02 */ /* 0x000fe20008000f00 */
[----:B------:R-:W-:Y:S01]  /*09d0*/  @!P5 IMAD.MOV.U32 R6, RZ, RZ, R5 ;  /* 0x000000ffff06d224 */ /* 0x000fe200078e0005 */
[----:B------:R-:W-:Y:S01]  /*09e0*/  @!P4 MOV R7, R2 ;  /* 0x000000020007c202 */ /* 0x000fe20000000f00 */
[----:B------:R-:W-:-:S03]  /*09f0*/  IMAD.U32 R3, RZ, RZ, UR5 ;  /* 0x00000005ff037e24 */ /* 0x000fc6000f8e00ff */
[----:B------:R0:W-:Y:S04]  /*0a00*/  STL [R1+0x200], R6 ;  /* 0x0002000601007387 */ /* 0x0001e80000100800 */
[----:B------:R0:W-:Y:S01]  /*0a10*/  STL [R1+0x204], R7 ;  /* 0x0002040701007387 */ /* 0x0001e20000100800 */
[----:B------:R-:W-:Y:S05]  /*0a20*/  @!P2 BRA `(.L_x_5) ;  /* 0x00000000000ca947 */ /* 0x000fea0003800000 */
[----:B------:R-:W-:Y:S01]  /*0a30*/  UCGABAR_WAIT ;  /* 0x0000000000007dc7 */ /* 0x000fe20008000000 */
[----:B------:R-:W-:Y:S01]  /*0a40*/  CCTL.IVALL ;  /* 0x00000000ff00798f */ /* 0x000fe20002000000 */
[----:B------:R-:W-:Y:S05]  /*0a50*/  BRA `(.L_x_6) ;  /* 0x0000000000047947 */ /* 0x000fea0003800000 */
.L_x_5:
[----:B------:R-:W-:Y:S06]  /*0a60*/  BAR.SYNC.DEFER_BLOCKING 0x0 ;  /* 0x0000000000007b1d */ /* 0x000fec0000010000 */
.L_x_6:
[----:B------:R-:W-:Y:S05]  /*0a70*/  @!P1 BRA `(.L_x_7) ;  /* 0x0000016400bc9947 */ /* 0x000fea0003800000 */
[----:B------:R-:W-:-:S06]  /*0a80*/  UISETP.GT.U32.AND UP0, UPT, UR16, 0x1, UPT ;  /* 0x000000011000788c */ /* 0x000fcc000bf04070 */
[----:B------:R-:W-:-:S13]  /*0a90*/  PLOP3.LUT P0, PT, PT, PT, UP0, 0x80, 0x0 ;  /* 0x000000000000781c */ /* 0x000fda0003f0f008 */
[----:B------:R-:W-:Y:S05]  /*0aa0*/  @P0 EXIT ;  /* 0x000000000000094d */ /* 0x000fea0003800000 */
[----:B------:R-:W-:Y:S01]  /*0ab0*/  ULDC.64 UR4, c[0x0][0x650] ;  /* 0x0001940000047ab9 */ /* 0x000fe20000000a00 */
[----:B------:R-:W-:Y:S01]  /*0ac0*/  UMOV UR41, 0xffffffff ;  /* 0xffffffff00297882 */ /* 0x000fe20000000000 */
[----:B------:R-:W-:Y:S01]  /*0ad0*/  ISETP.GE.U32.AND P0, PT, R7, UR4, PT ;  /* 0x0000000407007c0c */ /* 0x000fe2000bf06070 */
[----:B------:R-:W-:Y:S01]  /*0ae0*/  UMOV UR42, 0xffffffff ;  /* 0xffffffff002a7882 */ /* 0x000fe20000000000 */
[----:B------:R-:W-:Y:S01]  /*0af0*/  UMOV UR43, 0xffffffff ;  /* 0xffffffff002b7882 */ /* 0x000fe20000000000 */
[----:B------:R-:W-:Y:S02]  /*0b00*/  PRMT R0, RZ, 0x7610, R0 ;  /* 0x00007610ff007816 */ /* 0x000fe40000000000 */
[----:B------:R-:W-:-:S13]  /*0b10*/  ISETP.GE.U32.AND.EX P0, PT, R6, UR5, PT, P0 ;  /* 0x0000000506007c0c */ /* 0x000fda000bf06100 */
[----:B------:R-:W-:Y:S05]  /*0b20*/  @P0 BRA `(.L_x_8) ;  /* 0x0000000400480947 */ /* 0x000fea0003800000 */
[----:B------:R-:W-:Y:S01]  /*0b30*/  ULDC.64 UR16, c[0x0][0x628] ;  /* 0x00018a0000107ab9 */ /* 0x000fe20000000a00 */
[C---:B------:R-:W-:Y:S01]  /*0b40*/  R2UR UR19, R7.reuse ;  /* 0x00000000071372ca */ /* 0x040fe200000e0000 */
[----:B------:R-:W-:Y:S01]  /*0b50*/  ULDC UR18, c[0x0][0x630] ;  /* 0x00018c0000127ab9 */ /* 0x000fe20000000800 */
[----:B------:R-:W-:Y:S02]  /*0b60*/  ISETP.NE.U32.AND P0, PT, RZ, UR16, PT ;  /* 0x00000010ff007c0c */ /* 0x000fe4000bf05070 */
[----:B------:R-:W-:Y:S02]  /*0b70*/  R2UR UR4, R7 ;  /* 0x00000000070472ca */ /* 0x000fe400000e0000 */
[----:B------:R-:W-:Y:S02]  /*0b80*/  ISETP.NE.AND.EX P0, PT, RZ, UR17, PT, P0 ;  /* 0x00000011ff007c0c */ /* 0x000fe4000bf05300 */
[----:B------:R-:W-:-:S11]  /*0b90*/  R2UR UR5, R6 ;  /* 0x00000000060572ca */ /* 0x000fd600000e0000 */
[----:B------:R-:W-:Y:S05]  /*0ba0*/  @!P0 BRA `(.L_x_9) ;  /* 0x0000000000308947 */ /* 0x000fea0003800000 */
[----:B------:R-:W-:Y:S01]  /*0bb0*/  R2UR UR4, R7 ;  /* 0x00000000070472ca */ /* 0x000fe200000e0000 */
[----:B------:R-:W-:Y:S01]  /*0bc0*/  ULDC UR9, c[0x0][0x634] ;  /* 0x00018d0000097ab9 */ /* 0x000fe20000000800 */
[----:B------:R-:W-:-:S11]  /*0bd0*/  R2UR UR13, R6 ;  /* 0x00000000060d72ca */ /* 0x000fd600000e0000 */
[----:B------:R-:W-:-:S04]  /*0be0*/  UIADD3 UR9, UP0, UR4, UR9, URZ ;  /* 0x0000000904097290 */ /* 0x000fc8000ff1e03f */
[----:B------:R-:W-:-:S04]  /*0bf0*/  UIADD3.X UR13, URZ, UR13, URZ, UP0, !UPT ;  /* 0x0000000d3f0d7290 */ /* 0x000fc800087fe43f */
[----:B------:R-:W-:-:S04]  /*0c00*/  UIMAD.WIDE.U32 UR4, UR13, UR16, URZ ;  /* 0x000000100d0472a5 */ /* 0x000fc8000f8e003f */
[----:B------:R-:W-:Y:S02]  /*0c10*/  UIMAD.WIDE.U32 UR6, UP0, UR9, UR17, UR4 ;  /* 0x00000011090672a5 */ /* 0x000fe4000f800004 */
[----:B------:R-:W-:Y:S02]  /*0c20*/  UIMAD.WIDE.U32 UR4, UR9, UR16, URZ ;  /* 0x00000010090472a5 */ /* 0x000fe4000f8e003f */
[----:B------:R-:W-:Y:S02]  /*0c30*/  UIADD3.X UR15, URZ, URZ, URZ, UP0, !UPT ;  /* 0x0000003f3f0f7290 */ /* 0x000fe400087fe43f */
[----:B------:R-:W-:Y:S01]  /*0c40*/  UIADD3 URZ, UP0, UR5, UR6, URZ ;  /* 0x00000006053f7290 */ /* 0x000fe2000ff1e03f */
[----:B------:R-:W-:-:S03]  /*0c50*/  UMOV UR14, UR7 ;  /* 0x00000007000e7c82 */ /* 0x000fc60008000000 */
[----:B------:R-:W-:-:S12]  /*0c60*/  UIMAD.WIDE.U32.X UR4, UR13, UR17, UR14, UP0 ;  /* 0x000000110d0472a5 */ /* 0x000fd800080e040e */
.L_x_9:
[----:B------:R-:W-:Y:S01]  /*0c70*/  USHF.R.U64 UR43, UR4, UR18, UR5 ;  /* 0x00000012042b7299 */ /* 0x000fe20008001205 */
[----:B------:R-:W-:Y:S01]  /*0c80*/  R2UR UR7, R6 ;  /* 0x00000000060772ca */ /* 0x000fe200000e0000 */
[----:B------:R-:W-:Y:S02]  /*0c90*/  USHF.R.U32.HI UR4, URZ, UR18, UR5 ;  /* 0x000000123f047299 */ /* 0x000fe40008011605 */
[----:B------:R-:W-:Y:S01]  /*0ca0*/  UIADD3 UR5, UP0, URZ, -UR43, URZ ;  /* 0x8000002b3f057290 */ /* 0x000fe2000ff1e03f */
[----:B------:R-:W-:Y:S01]  /*0cb0*/  ULDC.64 UR14, c[0x0][0x620] ;  /* 0x00018800000e7ab9 */ /* 0x000fe20000000a00 */
[----:B------:R-:W-:Y:S02]  /*0cc0*/  UMOV UR6, UR19 ;  /* 0x0000001300067c82 */ /* 0x000fe40008000000 */
[----:B------:R-:W-:Y:S01]  /*0cd0*/  UIADD3.X UR4, URZ, ~UR4, URZ, UP0, !UPT ;  /* 0x800000043f047290 */ /* 0x000fe200087fe43f */
[----:B------:R-:W-:Y:S01]  /*0ce0*/  ULDC UR9, c[0x0][0x618] ;  /* 0x0001860000097ab9 */ /* 0x000fe20000000800 */
[----:B------:R-:W-:-:S02]  /*0cf0*/  UIMAD UR12, UR11, UR12, UR10 ;  /* 0x0000000c0b0c72a4 */ /* 0x000fc4000f8e020a */
[----:B------:R-:W-:Y:S02]  /*0d00*/  UIMAD UR4, UR4, UR14, URZ ;  /* 0x0000000e040472a4 */ /* 0x000fe4000f8e023f */
[----:B------:R-:W-:Y:S02]  /*0d10*/  UIMAD.WIDE.U32 UR6, UR5, UR14, UR6 ;  /* 0x0000000e050672a5 */ /* 0x000fe4000f8e0006 */
[----:B------:R-:W-:Y:S01]  /*0d20*/  UIMAD UR4, UR5, UR15, UR4 ;  /* 0x0000000f050472a4 */ /* 0x000fe2000f8e0204 */
[----:B------:R-:W-:Y:S01]  /*0d30*/  ULDC UR10, c[0x0][0x608] ;  /* 0x00018200000a7ab9 */ /* 0x000fe20000000800 */
[----:B------:R-:W-:Y:S02]  /*0d40*/  ULDC UR18, c[0x0][0x658] ;  /* 0x0001960000127ab9 */ /* 0x000fe40000000800 */
[----:B------:R-:W-:Y:S01]  /*0d50*/  UIADD3 UR7, UR7, UR4, URZ ;  /* 0x0000000407077290 */ /* 0x000fe2000fffe03f */
[----:B------:R-:W-:Y:S02]  /*0d60*/  UMOV UR11, 0xffffffff ;  /* 0xffffffff000b7882 */ /* 0x000fe40000000000 */
[----:B------:R-:W-:Y:S01]  /*0d70*/  ULDC.64 UR4, c[0x0][0x640] ;  /* 0x0001900000047ab9 */ /* 0x000fe20000000a00 */
[----:B------:R-:W-:Y:S01]  /*0d80*/  USHF.R.U64 UR16, UR6, UR9, UR7 ;  /* 0x0000000906107299 */ /* 0x000fe20008001207 */
[----:B------:R-:W-:Y:S01]  /*0d90*/  ISETP.NE.U32.AND P0, PT, RZ, UR4, PT ;  /* 0x00000004ff007c0c */ /* 0x000fe2000bf05070 */
[----:B------:R-:W-:-:S02]  /*0da0*/  USHF.R.U32.HI UR7, URZ, UR9, UR7 ;  /* 0x000000093f077299 */ /* 0x000fc40008011607 */
[----:B------:R-:W-:Y:S01]  /*0db0*/  USHF.L.U32 UR6, UR11, UR18, URZ ;  /* 0x000000120b067299 */ /* 0x000fe2000800063f */
[----:B------:R-:W-:Y:S01]  /*0dc0*/  ISETP.NE.AND.EX P0, PT, RZ, UR5, PT, P0 ;  /* 0x00000005ff007c0c */ /* 0x000fe2000bf05300 */
[----:B------:R-:W-:Y:S02]  /*0dd0*/  USHF.R.U64 UR22, UR16, UR10, UR7 ;  /* 0x0000000a10167299 */ /* 0x000fe40008001207 */
[----:B------:R-:W-:Y:S02]  /*0de0*/  USHF.R.U32.HI UR7, URZ, UR10, UR7 ;  /* 0x0000000a3f077299 */ /* 0x000fe40008011607 */
[----:B------:R-:W-:Y:S02]  /*0df0*/  UISETP.NE.AND UP1, UPT, UR45, URZ, UPT ;  /* 0x0000003f2d00728c */ /* 0x000fe4000bf25270 */
[----:B------:R-:W-:Y:S01]  /*0e00*/  USHF.R.U64 UR23, UR22, UR18, UR7 ;  /* 0x0000001216177299 */ /* 0x000fe20008001207 */
[----:B------:R-:W-:Y:S01]  /*0e10*/  ULDC UR17, c[0x0][0x600] ;  /* 0x0001800000117ab9 */ /* 0x000fe20000000800 */
[----:B------:R-:W-:-:S02]  /*0e20*/  ULOP3.LUT UR13, URZ, UR6, URZ, 0x33, !UPT ;  /* 0x000000063f0d7292 */ /* 0x000fc4000f8e333f */
[----:B------:R-:W-:Y:S02]  /*0e30*/  UIADD3 UR15, UR17, -0x1, URZ ;  /* 0xffffffff110f7890 */ /* 0x000fe4000fffe03f */
[----:B------:R-:W-:Y:S02]  /*0e40*/  USEL UR12, UR8, UR12, !UP1 ;  /* 0x0000000c080c7287 */ /* 0x000fe4000c800000 */
[----:B------:R-:W-:Y:S01]  /*0e50*/  USHF.R.U32.HI UR7, URZ, UR18, UR7 ;  /* 0x000000123f077299 */ /* 0x000fe20008011607 */
[----:B------:R-:W-:Y:S01]  /*0e60*/  ULDC UR19, c[0x0][0x648] ;  /* 0x0001920000137ab9 */ /* 0x000fe20000000800 */
[----:B------:R-:W-:Y:S01]  /*0e70*/  ULDC UR20, c[0x0][0x638] ;  /* 0x00018e0000147ab9 */ /* 0x000fe20000000800 */
[----:B------:R-:W-:Y:S01]  /*0e80*/  UMOV UR21, 0x1 ;  /* 0x0000000100157882 */ /* 0x000fe20000000000 */
[----:B------:R-:W-:Y:S01]  /*0e90*/  UMOV UR6, UR23 ;  /* 0x0000001700067c82 */ /* 0x000fe20008000000 */
[----:B------:R-:W-:Y:S07]  /*0ea0*/  @!P0 BRA `(.L_x_10) ;  /* 0x0000000000308947 */ /* 0x000fee0003800000 */
[----:B------:R-:W-:Y:S02]  /*0eb0*/  ULDC UR10, c[0x0][0x64c] ;  /* 0x00019300000a7ab9 */ /* 0x000fe40000000800 */
        /* <DEDUP_REMOVED lines=8> */
[----:B------:R-:W-:-:S07]  /*0f40*/  UIMAD.WIDE.U32.X UR4, UR14, UR5, UR10, UP0 ;  /* 0x000000050e0472a5 */ /* 0x000fce00080e040a */
[----:B------:R-:W-:Y:S01]  /*0f50*/  UMOV UR6, UR4 ;  /* 0x0000000400067c82 */ /* 0x000fe20008000000 */
[----:B------:R-:W-:-:S05]  /*0f60*/  UMOV UR7, UR5 ;  /* 0x0000000500077c82 */ /* 0x000fca0008000000 */
.L_x_10:
[----:B------:R-:W-:Y:S01]  /*0f70*/  USHF.R.U64 UR5, UR6, UR19, UR7 ;  /* 0x0000001306057299 */ /* 0x000fe20008001207 */
[----:B------:R-:W-:Y:S01]  /*0f80*/  MOV R0, 0x1 ;  /* 0x0000000100007802 */ /* 0x000fe20000000f00 */
[----:B------:R-:W-:Y:S02]  /*0f90*/  USHF.L.U32 UR4, UR21, UR18, URZ ;  /* 0x0000001215047299 */ /* 0x000fe4000800063f */
[----:B------:R-:W-:Y:S02]  /*0fa0*/  ULOP3.LUT UR13, UR22, UR13, URZ, 0xc0, !UPT ;  /* 0x0000000d160d7292 */ /* 0x000fe4000f8ec03f */
[----:B------:R-:W-:Y:S02]  /*0fb0*/  UIADD3 UR6, -UR5, URZ, URZ ;  /* 0x0000003f05067290 */ /* 0x000fe4000fffe13f */
[----:B------:R-:W-:Y:S02]  /*0fc0*/  UIMAD UR13, UR4, UR5, UR13 ;  /* 0x00000005040d72a4 */ /* 0x000fe4000f8e020d */
[----:B------:R-:W-:-:S02]  /*0fd0*/  ULOP3.LUT UR15, UR16, UR15, URZ, 0xc0, !UPT ;  /* 0x0000000f100f7292 */ /* 0x000fc4000f8ec03f */
[----:B------:R-:W-:Y:S01]  /*0fe0*/  UIMAD UR4, UR6, UR20, UR23 ;  /* 0x00000014060472a4 */ /* 0x000fe2000f8e0217 */
[----:B------:R-:W-:Y:S01]  /*0ff0*/  ULDC UR5, c[0x0][0x610] ;  /* 0x0001840000057ab9 */ /* 0x000fe20000000800 */
[----:B------:R-:W-:Y:S02]  /*1000*/  UISETP.NE.AND UP0, UPT, UR45, URZ, UPT ;  /* 0x0000003f2d00728c */ /* 0x000fe4000bf05270 */
[----:B------:R-:W-:Y:S02]  /*1010*/  UIMAD UR12, UR13, UR5, UR12 ;  /* 0x000000050d0c72a4 */ /* 0x000fe4000f8e020c */
[----:B------:R-:W-:-:S04]  /*1020*/  UIMAD UR4, UR4, UR17, UR15 ;  /* 0x00000011040472a4 */ /* 0x000fc8000f8e020f */
[----:B------:R-:W-:Y:S02]  /*1030*/  USEL UR42, UR4, UR12, !UP0 ;  /* 0x0000000c042a7287 */ /* 0x000fe4000c000000 */
[----:B------:R-:W-:-:S12]  /*1040*/  USEL UR41, UR12, UR4, !UP0 ;  /* 0x000000040c297287 */ /* 0x000fd8000c000000 */
.L_x_8:
[----:B------:R-:W-:-:S08]  /*1050*/  NOP ;  /* 0x0000000000007918 */ /* 0x000fd00000000000 */
[----:B------:R-:W1:Y:S02]  /*1060*/  USETMAXREG.TRY_ALLOC.CTAPOOL UP0, 0xf0 ;  /* 0x000000f0000079c8 */ /* 0x000e640008000600 */
[----:B-1----:R-:W-:-:S13]  /*1070*/  PLOP3.LUT P0, PT, PT, PT, UP0, 0x80, 0x0 ;  /* 0x000000000000781c */ /* 0x002fda0003f0f008 */
[----:B------:R-:W-:Y:S05]  /*1080*/  @!P0 BRA `(.L_x_8) ;  /* 0xfffffffc00f08947 */ /* 0x000fea000383ffff */
[----:B------:R-:W-:Y:S01]  /*1090*/  ULDC.64 UR4, c[0x0][0x598] ;  /* 0x0001660000047ab9 */ /* 0x000fe20000000a00 */
[----:B------:R-:W-:Y:S01]  /*10a0*/  ULDC.64 UR36, c[0x0][0x208] ;  /* 0x0000820000247ab9 */ /* 0x000fe20000000a00 */
[----:B------:R-:W-:-:S04]  /*10b0*/  ISETP.NE.U32.AND P0, PT, RZ, UR4, PT ;  /* 0x00000004ff007c0c */ /* 0x000fc8000bf05070 */
[----:B------:R-:W-:-:S13]  /*10c0*/  ISETP.NE.AND.EX P0, PT, RZ, UR5, PT, P0 ;  /* 0x00000005ff007c0c */ /* 0x000fda000bf05300 */
[----:B------:R-:W-:Y:S05]  /*10d0*/  @!P0 BRA `(.L_x_11) ;  /* 0x00000000001c8947 */ /* 0x000fea0003800000 */
[----:B------:R-:W1:Y:S02]  /*10e0*/  LDC.64 R2, c[0x0][0x598] ;  /* 0x00016600ff027b82 */ /* 0x000e640000000a00 */
[----:B-1----:R-:W2:Y:S02]  /*10f0*/  LDG.E.64 R2, desc[UR36][R2.64] ;  /* 0x0000002402027981 */ /* 0x002ea4000c1e1b00 */
[----:B--2---:R-:W-:-:S04]  /*1100*/  ISETP.NE.U32.AND P0, PT, R2, RZ, PT ;  /* 0x000000ff0200720c */ /* 0x004fc80003f05070 */
[----:B------:R-:W-:-:S13]  /*1110*/  ISETP.NE.AND.EX P0, PT, R3, RZ, PT, P0 ;  /* 0x000000ff0300720c */ /* 0x000fda0003f05300 */
[----:B------:R-:W-:Y:S05]  /*1120*/  @!P0 BRA `(.L_x_11) ;  /* 0x0000000000088947 */ /* 0x000fea0003800000 */
[----:B------:R1:W5:Y:S01]  /*1130*/  LD.E R2, desc[UR36][R2.64] ;  /* 0x0000002402027980 */ /* 0x000362000c101900 */
[----:B------:R-:W-:Y:S05]  /*1140*/  BRA `(.L_x_12) ;  /* 0x0000000000247947 */ /* 0x000fea0003800000 */
.L_x_11:
[----:B------:R-:W-:Y:S02]  /*1150*/  ULDC.64 UR4, c[0x0][0x588] ;  /* 0x0001620000047ab9 */ /* 0x000fe40000000a00 */
[----:B------:R-:W-:-:S04]  /*1160*/  ISETP.NE.U32.AND P0, PT, RZ, UR4, PT ;  /* 0x00000004ff007c0c */ /* 0x000fc8000bf05070 */
[----:B------:R-:W-:-:S13]  /*1170*/  ISETP.NE.AND.EX P0, PT, RZ, UR5, PT, P0 ;  /* 0x00000005ff007c0c */ /* 0x000fda000bf05300 */
[----:B------:R-:W-:Y:S05]  /*1180*/  @!P0 BRA `(.L_x_13) ;  /* 0x00000000000c8947 */ /* 0x000fea0003800000 */
[----:B------:R-:W1:Y:S02]  /*1190*/  LDC.64 R2, c[0x0][0x588] ;  /* 0x00016200ff027b82 */ /* 0x000e640000000a00 */
[----:B-1----:R2:W5:Y:S01]  /*11a0*/  LDG.E R2, desc[UR36][R2.64] ;  /* 0x0000002402027981 */ /* 0x002562000c1e1900 */
[----:B------:R-:W-:Y:S05]  /*11b0*/  BRA `(.L_x_12) ;  /* 0x0000000000087947 */ /* 0x000fea0003800000 */
.L_x_13:
[----:B------:R-:W-:Y:S02]  /*11c0*/  ULDC UR4, c[0x0][0x580] ;  /* 0x0001600000047ab9 */ /* 0x000fe40000000800 */
[----:B------:R-:W-:-:S07]  /*11d0*/  IMAD.U32 R2, RZ, RZ, UR4 ;  /* 0x00000004ff027e24 */ /* 0x000fce000f8e00ff */
.L_x_12:
[----:B------:R-:W-:Y:S02]  /*11e0*/  ULDC.64 UR4, c[0x0][0x5a0] ;  /* 0x0001680000047ab9 */ /* 0x000fe40000000a00 */
[----:B------:R-:W-:-:S04]  /*11f0*/  ISETP.NE.U32.AND P0, PT, RZ, UR4, PT ;  /* 0x00000004ff007c0c */ /* 0x000fc8000bf05070 */
[----:B------:R-:W-:-:S13]  /*1200*/  ISETP.NE.AND.EX P0, PT, RZ, UR5, PT, P0 ;  /* 0x00000005ff007c0c */ /* 0x000fda000bf05300 */
[----:B------:R-:W-:Y:S05]  /*1210*/  @!P0 BRA `(.L_x_14) ;  /* 0x00000000001c8947 */ /* 0x000fea0003800000 */
[----:B------:R-:W3:Y:S02]  /*1220*/  LDC.64 R4, c[0x0][0x5a0] ;  /* 0x00016800ff047b82 */ /* 0x000ee40000000a00 */
[----:B---3--:R-:W3:Y:S02]  /*1230*/  LDG.E.64 R4, desc[UR36][R4.64] ;  /* 0x0000002404047981 */ /* 0x008ee4000c1e1b00 */
[----:B---3--:R-:W-:-:S04]  /*1240*/  ISETP.NE.U32.AND P0, PT, R4, RZ, PT ;  /* 0x000000ff0400720c */ /* 0x008fc80003f05070 */
[----:B------:R-:W-:-:S13]  /*1250*/  ISETP.NE.AND.EX P0, PT, R5, RZ, PT, P0 ;  /* 0x000000ff0500720c */ /* 0x000fda0003f05300 */
[----:B------:R-:W-:Y:S05]  /*1260*/  @!P0 BRA `(.L_x_14) ;  /* 0x0000000000088947 */ /* 0x000fea0003800000 */
[----:B------:R3:W5:Y:S01]  /*1270*/  LD.E R16, desc[UR36][R4.64] ;  /* 0x0000002404107980 */ /* 0x000762000c101900 */
[----:B------:R-:W-:Y:S05]  /*1280*/  BRA `(.L_x_15) ;  /* 0x0000000000247947 */ /* 0x000fea0003800000 */
.L_x_14:
[----:B------:R-:W-:Y:S02]  /*1290*/  ULDC.64 UR4, c[0x0][0x590] ;  /* 0x0001640000047ab9 */ /* 0x000fe40000000a00 */
[----:B------:R-:W-:-:S04]  /*12a0*/  ISETP.NE.U32.AND P0, PT, RZ, UR4, PT ;  /* 0x00000004ff007c0c */ /* 0x000fc8000bf05070 */
[----:B------:R-:W-:-:S13]  /*12b0*/  ISETP.NE.AND.EX P0, PT, RZ, UR5, PT, P0 ;  /* 0x00000005ff007c0c */ /* 0x000fda000bf05300 */
[----:B------:R-:W-:Y:S05]  /*12c0*/  @!P0 BRA `(.L_x_16) ;  /* 0x00000000000c8947 */ /* 0x000fea0003800000 */
[----:B------:R-:W3:Y:S02]  /*12d0*/  LDC.64 R4, c[0x0][0x590] ;  /* 0x00016400ff047b82 */ /* 0x000ee40000000a00 */
[----:B---3--:R4:W5:Y:S01]  /*12e0*/  LDG.E R16, desc[UR36][R4.64] ;  /* 0x0000002404107981 */ /* 0x008962000c1e1900 */
[----:B------:R-:W-:Y:S05]  /*12f0*/  BRA `(.L_x_15) ;  /* 0x0000000000087947 */ /* 0x000fea0003800000 */
.L_x_16:
[----:B------:R-:W-:Y:S02]  /*1300*/  ULDC UR4, c[0x0][0x584] ;  /* 0x0001610000047ab9 */ /* 0x000fe40000000800 */
[----:B------:R-:W-:-:S07]  /*1310*/  MOV R16, UR4 ;  /* 0x0000000400107c02 */ /* 0x000fce0008000f00 */
.L_x_15:
[----:B------:R-:W-:-:S13]  /*1320*/  LOP3.LUT P0, RZ, R0, 0xff, RZ, 0xc0, !PT ;  /* 0x000000ff00ff7812 */ /* 0x000fda000780c0ff */
[----:B------:R-:W-:Y:S05]  /*1330*/  @!P0 EXIT ;  /* 0x000000000000894d */ /* 0x000fea0003800000 */
[----:B------:R-:W-:Y:S01]  /*1340*/  ULDC UR4, c[0x0][0x28c] ;  /* 0x0000a30000047ab9 */ /* 0x000fe20000000800 */
[----:B------:R-:W-:Y:S01]  /*1350*/  UMOV UR38, URZ ;  /* 0x0000003f00267c82 */ /* 0x000fe20008000000 */
[----:B------:R-:W-:Y:S01]  /*1360*/  UIADD3 UR4, UR4, 0x1f, URZ ;  /* 0x0000001f04047890 */ /* 0x000fe2000fffe03f */
[----:B------:R-:W-:-:S03]  /*1370*/  UMOV UR39, URZ ;  /* 0x0000003f00277c82 */ /* 0x000fc60008000000 */
[----:B------:R-:W-:-:S04]  /*1380*/  USHF.R.S32.HI UR5, URZ, 0x1f, UR4 ;  /* 0x0000001f3f057899 */ /* 0x000fc80008011404 */
[----:B------:R-:W-:-:S04]  /*1390*/  ULEA.HI UR5, UR5, UR4, URZ, 0x5 ;  /* 0x0000000405057291 */ /* 0x000fc8000f8f283f */
[----:B------:R-:W-:-:S12]  /*13a0*/  USHF.R.S32.HI UR44, URZ, 0x5, UR5 ;  /* 0x000000053f2c7899 */ /* 0x000fd80008011405 */
.L_x_546:
[----:B0-----:R-:W0:Y:S01]  /*13b0*/  S2R R0, SR_TID.X ;  /* 0x0000000000007919 */ /* 0x001e220000002100 */
[----:B-1----:R-:W1:Y:S01]  /*13c0*/  S2UR UR7, SR_CgaCtaId ;  /* 0x00000000000779c3 */ /* 0x002e620000008800 */
[----:B------:R-:W-:Y:S02]  /*13d0*/  UMOV UR6, 0x400 ;  /* 0x0000040000067882 */ /* 0x000fe40000000000 */
[----:B-1----:R-:W-:Y:S01]  /*13e0*/  ULEA UR6, UR7, UR6, 0x18 ;  /* 0x0000000607067291 */ /* 0x002fe2000f8ec03f */
[----:B0-----:R-:W-:-:S04]  /*13f0*/  LOP3.LUT R0, R0, 0x80, RZ, 0xc0, !PT ;  /* 0x0000008000007812 */ /* 0x001fc800078ec0ff */
[----:B------:R-:W-:-:S06]  /*1400*/  SHF.R.U32.HI R0, RZ, 0x7, R0 ;  /* 0x00000007ff007819 */ /* 0x000fcc0000011600 */
[----:B------:R-:W0:Y:S02]  /*1410*/  SHFL.IDX PT, R0, R0, RZ, 0x1f ;  /* 0x00001fff00007589 */ /* 0x000e2400000e0000 */
[----:B0-----:R-:W-:-:S13]  /*1420*/  R2UR UR4, R0 ;  /* 0x00000000000472ca */ /* 0x001fda00000e0000 */
[----:B------:R-:W-:-:S04]  /*1430*/  ULEA.HI UR5, UR4, UR4, URZ, 0x1 ;  /* 0x0000000404057291 */ /* 0x000fc8000f8f083f */
[----:B------:R-:W-:-:S04]  /*1440*/  ULOP3.LUT UR5, UR5, 0x7fffe, URZ, 0xc0, !UPT ;  /* 0x0007fffe05057892 */ /* 0x000fc8000f8ec03f */
[----:B------:R-:W-:-:S03]  /*1450*/  UIADD3 UR5, UR4, -UR5, URZ ;  /* 0x8000000504057290 */ /* 0x000fc6000fffe03f */
[----:B------:R-:W-:Y:S01]  /*1460*/  ULDC UR4, c[0x0][0x28c] ;  /* 0x0000a30000047ab9 */ /* 0x000fe20000000800 */
[----:B------:R-:W-:Y:S01]  /*1470*/  ULEA UR5, UR5, UR6, 0xd ;  /* 0x0000000605057291 */ /* 0x000fe2000f8e683f */
[----:B------:R-:W-:-:S03]  /*1480*/  ISETP.LT.AND P0, PT, RZ, UR4, PT ;  /* 0x00000004ff007c0c */ /* 0x000fc6000bf01270 */
[----:B------:R-:W-:-:S04]  /*1490*/  UIADD3 UR5, UR5, 0x100, URZ ;  /* 0x0000010005057890 */ /* 0x000fc8000fffe03f */
[----:B------:R-:W-:-:S04]  /*14a0*/  USHF.R.U32.HI UR5, URZ, 0x4, UR5 ;  /* 0x000000043f057899 */ /* 0x000fc80008011605 */
[----:B------:R-:W-:Y:S02]  /*14b0*/  ULOP3.LUT UR46, UR5, 0x3fff, URZ, 0xc0, !UPT ;  /* 0x00003fff052e7892 */ /* 0x000fe4000f8ec03f */
[----:B--234-:R-:W-:Y:S10]  /*14c0*/  @P0 BRA `(.L_x_17) ;  /* 0x0000000000400947 */ /* 0x01cff40003800000 */
[----:B------:R-:W-:Y:S01]  /*14d0*/  MOV R0, 0x0 ;  /* 0x0000000000007802 */ /* 0x000fe20000000f00 */
[----:B------:R-:W-:Y:S01]  /*14e0*/  ULDC.64 UR4, c[0x4][0x68] ;  /* 0x01001a0000047ab9 */ /* 0x000fe20000000a00 */
[----:B------:R-:W-:Y:S01]  /*14f0*/  ULDC.64 UR6, c[0x4][0x8] ;  /* 0x0100020000067ab9 */ /* 0x000fe20000000a00 */
[----:B---34-:R-:W-:Y:S01]  /*1500*/  IMAD.U32 R4, RZ, RZ, UR4 ;  /* 0x00000004ff047e24 */ /* 0x018fe2000f8e00ff */
[----:B------:R0:W1:Y:S01]  /*1510*/  LDC.64 R14, c[0x4][R0] ;  /* 0x01000000000e7b82 */ /* 0x0000620000000a00 */
[----:B------:R-:W-:Y:S01]  /*1520*/  MOV R5, UR5 ;  /* 0x0000000500057c02 */ /* 0x000fe20008000f00 */
[----:B------:R-:W-:Y:S01]  /*1530*/  ULDC.64 UR4, c[0x4][0x70] ;  /* 0x01001c0000047ab9 */ /* 0x000fe20000000a00 */
[----:B------:R-:W-:Y:S01]  /*1540*/  IMAD.U32 R10, RZ, RZ, UR6 ;  /* 0x00000006ff0a7e24 */ /* 0x000fe2000f8e00ff */
[----:B------:R-:W-:Y:S01]  /*1550*/  MOV R7, UR5 ;  /* 0x0000000500077c02 */ /* 0x000fe20008000f00 */
[----:B------:R-:W-:Y:S01]  /*1560*/  IMAD.U32 R6, RZ, RZ, UR4 ;  /* 0x00000004ff067e24 */ /* 0x000fe2000f8e00ff */
[----:B------:R-:W-:Y:S01]  /*1570*/  MOV R11, UR7 ;  /* 0x00000007000b7c02 */ /* 0x000fe20008000f00 */
[----:B------:R-:W-:Y:S01]  /*1580*/  IMAD.MOV.U32 R8, RZ, RZ, 0x1e1 ;  /* 0x000001e1ff087424 */ /* 0x000fe200078e00ff */
[----:B------:R-:W-:Y:S01]  /*1590*/  MOV R12, 0x1 ;  /* 0x00000001000c7802 */ /* 0x000fe20000000f00 */
[----:B0-----:R-:W-:-:S07]  /*15a0*/  IMAD.MOV.U32 R13, RZ, RZ, RZ ;  /* 0x000000ffff0d7224 */ /* 0x001fce00078e00ff */
[----:B------:R-:W-:-:S07]  /*15b0*/  LEPC R20, `(.L_x_17) ;  /* 0x000000001014794e */ /* 0x000fce0000000000 */
[----:B-12--5:R-:W-:Y:S05]  /*15c0*/  CALL.ABS.NOINC R14 ;  /* 0x000000000e007343 */ /* 0x026fea0003c00000 */
.L_x_17:
[----:B------:R-:W-:-:S06]  /*15d0*/  ULOP3.LUT UR4, UR40, 0x1, URZ, 0xfc, !UPT ;  /* 0x0000000128047892 */ /* 0x000fcc000f8efc3f */
[----:B------:R-:W-:-:S04]  /*15e0*/  MOV R0, UR4 ;  /* 0x0000000400007c02 */ /* 0x000fc80008000f00 */
[----:B------:R-:W-:-:S13]  /*15f0*/  ISETP.NE.AND P0, PT, R0, 0x3, PT ;  /* 0x000000030000780c */ /* 0x000fda0003f05270 */
[----:B------:R-:W-:Y:S05]  /*1600*/  @!P0 BRA `(.L_x_18) ;  /* 0x0000000000048947 */ /* 0x000fea0003800000 */
[----:B------:R-:W-:Y:S01]  /*1610*/  BPT.TRAP 0x1 ;  /* 0x000000040000795c */ /* 0x000fe20000300000 */
.L_x_18:
[----:B------:R-:W0:Y:S01]  /*1620*/  S2UR UR5, SR_CgaCtaId ;  /* 0x00000000000579c3 */ /* 0x000e220000008800 */
[----:B------:R-:W-:Y:S01]  /*1630*/  UMOV UR4, 0x400 ;  /* 0x0000040000047882 */ /* 0x000fe20000000000 */
[----:B---34-:R-:W-:Y:S01]  /*1640*/  IMAD.U32 R5, RZ, RZ, UR39 ;  /* 0x00000027ff057e24 */ /* 0x018fe2000f8e00ff */
[----:B--2---:R-:W-:-:S04]  /*1650*/  MOV R3, UR38 ;  /* 0x0000002600037c02 */ /* 0x004fc80008000f00 */
[----:B------:R-:W-:Y:S01]  /*1660*/  SHF.L.U32 R3, R3, 0x1f, RZ ;  /* 0x0000001f03037819 */ /* 0x000fe200000006ff */
[----:B0-----:R-:W-:-:S06]  /*1670*/  ULEA UR4, UR5, UR4, 0x18 ;  /* 0x0000000405047291 */ /* 0x001fcc000f8ec03f */
[----:B------:R-:W-:-:S05]  /*1680*/  IMAD.U32 R0, RZ, RZ, UR4 ;  /* 0x00000004ff007e24 */ /* 0x000fca000f8e00ff */
[----:B------:R-:W-:-:S04]  /*1690*/  LEA R4, R5, R0, 0x3 ;  /* 0x0000000005047211 */ /* 0x000fc800078e18ff */
[----:B------:R0:W1:Y:S01]  /*16a0*/  SYNCS.PHASECHK.TRANS64.TRYWAIT P1, [R4+URZ], R3 ;  /* 0x00000003040075a7 */ /* 0x000062000802017f */
[----:B------:R-:W-:Y:S05]  /*16b0*/  @!P0 BRA `(.L_x_19) ;  /* 0x0000000000048947 */ /* 0x000fea0003800000 */
[----:B------:R-:W-:Y:S01]  /*16c0*/  BPT.TRAP 0x1 ;  /* 0x000000040000795c */ /* 0x000fe20000300000 */
.L_x_19:
[----:B-1----:R-:W-:Y:S05]  /*16d0*/  @P1 BRA `(.L_x_20) ;  /* 0x0000000000081947 */ /* 0x002fea0003800000 */
[----:B------:R-:W1:Y:S02]  /*16e0*/  SYNCS.PHASECHK.TRANS64.TRYWAIT P1, [R4+URZ], R3 ;  /* 0x00000003040075a7 */ /* 0x000e64000802017f */
[----:B-1----:R-:W-:Y:S05]  /*16f0*/  @!P1 BRA `(.L_x_21) ;  /* 0x00000170009c9947 */ /* 0x002fea0003800000 */
.L_x_20:
[----:B------:R-:W-:-:S04]  /*1700*/  UISETP.LT.AND UP0, UPT, UR44, 0x1, UPT ;  /* 0x000000012c00788c */ /* 0x000fc8000bf01270 */
[----:B------:R-:W-:-:S06]  /*1710*/  USEL UR4, UR44, 0x1, UP0 ;  /* 0x000000012c047887 */ /* 0x000fcc0008000000 */
[----:B01----:R-:W-:Y:S01]  /*1720*/  IMAD.U32 R3, RZ, RZ, UR4 ;  /* 0x00000004ff037e24 */ /* 0x003fe2000f8e00ff */
[----:B------:R-:W-:Y:S05]  /*1730*/  WARPSYNC.ALL ;  /* 0x0000000000007948 */ /* 0x000fea0003800000 */
[----:B------:R-:W-:-:S04]  /*1740*/  IADD3 R3, -R3, UR44, RZ ;  /* 0x0000002c03037c10 */ /* 0x000fc8000fffe1ff */
[----:B------:R-:W-:Y:S02]  /*1750*/  ISETP.GE.AND P1, PT, R3, 0x1, PT ;  /* 0x000000010300780c */ /* 0x000fe40003f26270 */
[----:B------:R-:W-:Y:S01]  /*1760*/  R2UR UR4, R0 ;  /* 0x00000000000472ca */ /* 0x000fe200000e0000 */
[----:B------:R-:W-:Y:S01]  /*1770*/  WARPGROUP.ARRIVE ;  /* 0x00000000000079c5 */ /* 0x000fe20000000000 */
[----:B------:R-:W-:Y:S01]  /*1780*/  UMOV UR9, 0x40000040 ;  /* 0x4000004000097882 */ /* 0x000fe20000000000 */
[----:B------:R-:W-:Y:S01]  /*1790*/  UMOV UR11, 0x40000040 ;  /* 0x40000040000b7882 */ /* 0x000fe20000000000 */
[----:B------:R0:W-:Y:S04]  /*17a0*/  STL [R1+0x2c8], R17 ;  /* 0x0002c81101007387 */ /* 0x0001e80000100800 */
[----:B-----5:R1:W-:Y:S04]  /*17b0*/  STL [R1+0x2c4], R16 ;  /* 0x0002c41001007387 */ /* 0x0203e80000100800 */
[----:B------:R2:W-:Y:S01]  /*17c0*/  STL [R1+0x2c0], R3 ;  /* 0x0002c00301007387 */ /* 0x0005e20000100800 */
[----:B------:R-:W-:-:S03]  /*17d0*/  UIADD3 UR4, UR4, 0x18100, URZ ;  /* 0x0001810004047890 */ /* 0x000fc6000fffe03f */
[----:B------:R3:W-:Y:S01]  /*17e0*/  STL [R1+0x2bc], R2 ;  /* 0x0002bc0201007387 */ /* 0x0007e20000100800 */
[----:B------:R-:W-:-:S03]  /*17f0*/  USHF.R.U32.HI UR4, URZ, 0x4, UR4 ;  /* 0x000000043f047899 */ /* 0x000fc60008011604 */
[----:B------:R4:W-:Y:S01]  /*1800*/  STL [R1+0x2cc], R0 ;  /* 0x0002cc0001007387 */ /* 0x0009e20000100800 */
[----:B------:R-:W-:Y:S02]  /*1810*/  ULOP3.LUT UR5, UR4, 0x3fff, URZ, 0xc0, !UPT ;  /* 0x00003fff04057892 */ /* 0x000fe4000f8ec03f */
[----:B------:R-:W-:Y:S02]  /*1820*/  ULOP3.LUT UR4, UR46, 0x10000, URZ, 0xfc, !UPT ;  /* 0x000100002e047892 */ /* 0x000fe4000f8efc3f */
[----:B------:R-:W-:Y:S02]  /*1830*/  ULOP3.LUT UR5, UR5, 0x10000, URZ, 0xfc, !UPT ;  /* 0x0001000005057892 */ /* 0x000fe4000f8efc3f */
[----:B------:R-:W-:Y:S02]  /*1840*/  ULEA UR6, UR39, UR4, 0xb ;  /* 0x0000000427067291 */ /* 0x000fe4000f8e583f */
[----:B------:R-:W-:-:S05]  /*1850*/  ULEA UR7, UR39, UR5, 0xb ;  /* 0x0000000527077291 */ /* 0x000fca000f8e583f */
[----:B------:R-:W-:Y:S02]  /*1860*/  UMOV UR8, UR6 ;  /* 0x0000000600087c82 */ /* 0x000fe40008000000 */
[----:B------:R-:W-:Y:S02]  /*1870*/  UMOV UR10, UR7 ;  /* 0x00000007000a7c82 */ /* 0x000fe40008000000 */
[----:B------:R-:W-:Y:S01]  /*1880*/  HGMMA.64x256x8.F32.TF32 R24, gdesc[UR8], RZ, !UPT, gsb0 ;  /* 0x07e00000081879f0 */ /* 0x000fe2000c0028ff */
[----:B------:R-:W-:Y:S01]  /*1890*/  UIADD3 UR8, UR6, 0x400, URZ ;  /* 0x0000040006087890 */ /* 0x000fe2000fffe03f */
[----:B------:R-:W-:Y:S01]  /*18a0*/  UMOV UR9, 0x40000040 ;  /* 0x4000004000097882 */ /* 0x000fe20000000000 */
[----:B------:R-:W-:Y:S02]  /*18b0*/  WARPGROUP.DEPBAR.LE gsb0, 0x0 ;  /* 0x00008000000079c5 */ /* 0x000fe40000010000 */
[----:B------:R-:W-:Y:S01]  /*18c0*/  STL.64 [R1], R24 ;  /* 0x0000001801007387 */ /* 0x000fe20000100a00 */
[----:B------:R-:W-:Y:S01]  /*18d0*/  MOV R235, R46 ;  /* 0x0000002e00eb7202 */ /* 0x000fe20000000f00 */
[----:B------:R-:W-:Y:S01]  /*18e0*/  IMAD.MOV.U32 R234, RZ, RZ, R47 ;  /* 0x000000ffffea7224 */ /* 0x000fe200078e002f */
[----:B------:R-:W-:Y:S01]  /*18f0*/  MOV R233, R48 ;  /* 0x0000003000e97202 */ /* 0x000fe20000000f00 */
[----:B------:R-:W-:Y:S01]  /*1900*/  STL.64 [R1+0x8], R26 ;  /* 0x0000081a01007387 */ /* 0x000fe20000100a00 */
[----:B------:R-:W-:Y:S01]  /*1910*/  IMAD.MOV.U32 R232, RZ, RZ, R49 ;  /* 0x000000ffffe87224 */ /* 0x000fe200078e0031 */
[----:B------:R-:W-:Y:S01]  /*1920*/  MOV R231, R50 ;  /* 0x0000003200e77202 */ /* 0x000fe20000000f00 */
[----:B------:R-:W-:Y:S01]  /*1930*/  IMAD.MOV.U32 R230, RZ, RZ, R51 ;  /* 0x000000ffffe67224 */ /* 0x000fe200078e0033 */
[----:B------:R-:W-:Y:S01]  /*1940*/  STL.64 [R1+0x10], R28 ;  /* 0x0000101c01007387 */ /* 0x000fe20000100a00 */
        /* <DEDUP_REMOVED lines=90> */
[----:B0-----:R-:W-:Y:S01]  /*1ef0*/  IMAD.MOV.U32 R17, RZ, RZ, R135 ;  /* 0x000000ffff117224 */ /* 0x001fe200078e0087 */
[----:B-1----:R-:W-:Y:S01]  /*1f00*/  MOV R16, R136 ;  /* 0x0000008800107202 */ /* 0x002fe20000000f00 */
        /* <DEDUP_REMOVED lines=12> */
[----:B--2---:R-:W-:Y:S01]  /*1fd0*/  IMAD.MOV.U32 R3, RZ, RZ, R149 ;  /* 0x000000ffff037224 */ /* 0x004fe200078e0095 */
[----:B---3--:R-:W-:Y:S01]  /*1fe0*/  MOV R2, R150 ;  /* 0x0000009600027202 */ /* 0x008fe20000000f00 */
[----:B------:R0:W-:Y:S01]  /*1ff0*/  STL.64 [R1+0x50], R44 ;  /* 0x0000502c01007387 */ /* 0x0001e20000100a00 */
[----:B----4-:R-:W-:-:S03]  /*2000*/  IMAD.MOV.U32 R0, RZ, RZ, R151 ;  /* 0x000000ffff007224 */ /* 0x010fc600078e0097 */
[----:B------:R-:W-:Y:S01]  /*2010*/  STL [R1+0x580], R152 ;  /* 0x0005809801007387 */ /* 0x000fe20000100800 */
[----:B0-----:R-:W-:-:S06]  /*2020*/  WARPGROUP.ARRIVE ;  /* 0x00000000000079c5 */ /* 0x001fcc0000000000 */
[----:B------:R-:W-:Y:S03]  /*2030*/  HGMMA.64x256x8.F32.TF32 R24, gdesc[UR8], RZ, !UPT, gsb0 ;  /* 0x07e00000081879f0 */ /* 0x000fe6000c0028ff */
[----:B------:R-:W-:Y:S02]  /*2040*/  WARPGROUP.DEPBAR.LE gsb0, 0x0 ;  /* 0x00008000000079c5 */ /* 0x000fe40000010000 */
[----:B------:R-:W-:Y:S04]  /*2050*/  STL.64 [R1+0x578], R150 ;  /* 0x0005789601007387 */ /* 0x000fe80000100a00 */
        /* <DEDUP_REMOVED lines=20> */
[----:B------:R0:W-:Y:S04]  /*21a0*/  STL.64 [R1+0x4d0], R108 ;  /* 0x0004d06c01007387 */ /* 0x0001e80000100a00 */
[----:B0-----:R-:W2:Y:S04]  /*21b0*/  LDL.LU R108, [R1] ;  /* 0x00000000016c7983 */ /* 0x001ea80000300800 */
[----:B------:R-:W2:Y:S04]  /*21c0*/  LDL.LU R109, [R1+0x4] ;  /* 0x00000400016d7983 */ /* 0x000ea80000300800 */
        /* <DEDUP_REMOVED lines=19> */
[----:B------:R-:W2:Y:S01]  /*2300*/  LDL.LU R129, [R1+0x54] ;  /* 0x0000540001817983 */ /* 0x000ea20000300800 */
        /* <DEDUP_REMOVED lines=46> */
[----:B------:R-:W-:-:S02]  /*25f0*/  UIADD3 UR8, UR6, 0x2, URZ ;  /* 0x0000000206087890 */ /* 0x000fc4000fffe03f */
[----:B------:R-:W-:Y:S01]  /*2600*/  UIADD3 UR10, UR7, 0x2, URZ ;  /* 0x00000002070a7890 */ /* 0x000fe2000fffe03f */
[----:B------:R-:W-:Y:S01]  /*2610*/  UMOV UR9, 0x40000040 ;  /* 0x4000004000097882 */ /* 0x000fe20000000000 */
[----:B------:R-:W-:Y:S01]  /*2620*/  UMOV UR11, 0x40000040 ;  /* 0x40000040000b7882 */ /* 0x000fe20000000000 */
[----:B--2---:R-:W-:-:S06]  /*2630*/  WARPGROUP.ARRIVE ;  /* 0x00000000000079c5 */ /* 0x004fcc0000000000 */
[----:B------:R-:W-:Y:S03]  /*2640*/  HGMMA.64x256x8.F32.TF32 R108, gdesc[UR8], R108, gsb0 ;  /* 0x07e00000086c79f0 */ /* 0x000fe6000800286c */
[----:B------:R-:W-:Y:S02]  /*2650*/  WARPGROUP.DEPBAR.LE gsb0, 0x0 ;  /* 0x00008000000079c5 */ /* 0x000fe40000010000 */
[----:B------:R-:W-:Y:S04]  /*2660*/  STL.64 [R1], R108 ;  /* 0x0000006c01007387 */ /* 0x000fe80000100a00 */
        /* <DEDUP_REMOVED lines=63> */
[----:B0-----:R-:W2:Y:S04]  /*2a60*/  LDL.LU R152, [R1+0x580] ;  /* 0x0005800001987983 */ /* 0x001ea80000300800 */
[----:B------:R-:W3:Y:S04]  /*2a70*/  LDL.LU.64 R150, [R1+0x578] ;  /* 0x0005780001967983 */ /* 0x000ee80000300a00 */
        /* <DEDUP_REMOVED lines=20> */
[----:B------:R-:W3:Y:S01]  /*2bc0*/  LDL.LU.64 R108, [R1+0x4d0] ;  /* 0x0004d000016c7983 */ /* 0x000ee20000300a00 */
[----:B------:R-:W-:Y:S01]  /*2bd0*/  UIADD3 UR8, UR6, 0x402, URZ ;  /* 0x0000040206087890 */ /* 0x000fe2000fffe03f */
[----:B------:R-:W-:Y:S01]  /*2be0*/  UMOV UR9, 0x40000040 ;  /* 0x4000004000097882 */ /* 0x000fe20000000000 */
[----:B---3--:R-:W-:-:S07]  /*2bf0*/  WARPGROUP.ARRIVE ;  /* 0x00000000000079c5 */ /* 0x008fce0000000000 */
[----:B------:R-:W-:Y:S03]  /*2c00*/  HGMMA.64x256x8.F32.TF32 R24, gdesc[UR8], R24, gsb0 ;  /* 0x07e00000081879f0 */ /* 0x000fe60008002818 */
        /* <DEDUP_REMOVED lines=65> */
[----:B0-----:R-:W3:Y:S04]  /*3020*/  LDL.LU.64 R24, [R1] ;  /* 0x0000000001187983 */ /* 0x001ee80000300a00 */
        /* <DEDUP_REMOVED lines=63> */
[----:B------:R-:W-:-:S02]  /*3420*/  UIADD3 UR8, UR6, 0x4, URZ ;  /* 0x0000000406087890 */ /* 0x000fc4000fffe03f */
[----:B------:R-:W-:Y:S01]  /*3430*/  UIADD3 UR10, UR7, 0x4, URZ ;  /* 0x00000004070a7890 */ /* 0x000fe2000fffe03f */
[----:B------:R-:W-:Y:S01]  /*3440*/  UMOV UR9, 0x40000040 ;  /* 0x4000004000097882 */ /* 0x000fe20000000000 */
[----:B------:R-:W-:Y:S01]  /*3450*/  UMOV UR11, 0x40000040 ;  /* 0x40000040000b7882 */ /* 0x000fe20000000000 */
[----:B---3--:R-:W-:-:S06]  /*3460*/  WARPGROUP.ARRIVE ;  /* 0x00000000000079c5 */ /* 0x008fcc0000000000 */
[----:B------:R-:W-:Y:S03]  /*3470*/  HGMMA.64x256x8.F32.TF32 R24, gdesc[UR8], R24, gsb0 ;  /* 0x07e00000081879f0 */ /* 0x000fe60008002818 */
        /* <DEDUP_REMOVED lines=41> */
[----:B------:R0:W-:Y:S01]  /*3710*/  STL.64 [R1+0x50], R44 ;  /* 0x0000502c01007387 */ /* 0x0001e20000100a00 */
[----:B------:R-:W-:Y:S01]  /*3720*/  MOV R204, R120 ;  /* 0x0000007800cc7202 */ /* 0x000fe20000000f00 */
[----:B------:R-:W-:Y:S01]  /*3730*/  IMAD.MOV.U32 R205, RZ, RZ, R121 ;  /* 0x000000ffffcd7224 */ /* 0x000fe200078e0079 */
[----:B------:R-:W-:Y:S01]  /*3740*/  MOV R202, R118 ;  /* 0x0000007600ca7202 */ /* 0x000fe20000000f00 */
[----:B------:R-:W3:Y:S01]  /*3750*/  LDL.LU.64 R150, [R1+0x4c8] ;  /* 0x0004c80001967983 */ /* 0x000ee20000300a00 */
[----:B------:R-:W-:Y:S01]  /*3760*/  IMAD.MOV.U32 R203, RZ, RZ, R119 ;  /* 0x000000ffffcb7224 */ /* 0x000fe200078e0077 */
[----:B------:R-:W-:Y:S01]  /*3770*/  MOV R200, R116 ;  /* 0x0000007400c87202 */ /* 0x000fe20000000f00 */
[----:B------:R-:W-:Y:S01]  /*3780*/  IMAD.MOV.U32 R201, RZ, RZ, R117 ;  /* 0x000000ffffc97224 */ /* 0x000fe200078e0075 */
[----:B------:R-:W3:Y:S01]  /*3790*/  LDL.LU.64 R148, [R1+0x4c0] ;  /* 0x0004c00001947983 */ /* 0x000ee20000300a00 */
        /* <DEDUP_REMOVED lines=92> */
[----:B------:R-:W-:-:S03]  /*3d60*/  IMAD.MOV.U32 R17, RZ, RZ, R47 ;  /* 0x000000ffff117224 */ /* 0x000fc600078e002f */
        /* <DEDUP_REMOVED lines=28> */
[----:B0-----:R-:W3:Y:S04]  /*3f30*/  LDL.LU.64 R44, [R1+0x320] ;  /* 0x00032000012c7983 */ /* 0x001ee80000300a00 */
        /* <DEDUP_REMOVED lines=11> */
[----:B------:R-:W-:-:S02]  /*3ff0*/  UMOV UR9, 0x40000040 ;  /* 0x4000004000097882 */ /* 0x000fc40000000000 */
[----:B--2---:R-:W-:Y:S01]  /*4000*/  STL [R1+0x2b8], R152 ;  /* 0x0002b89801007387 */ /* 0x004fe20000100800 */
[----:B---3--:R-:W-:-:S06]  /*4010*/  WARPGROUP.ARRIVE ;  /* 0x00000000000079c5 */ /* 0x008fcc0000000000 */
        /* <DEDUP_REMOVED lines=86> */
[----:B------:R-:W-:Y:S01]  /*4580*/  UIADD3 UR8, UR6, 0x6, URZ ;  /* 0x0000000606087890 */ /* 0x000fe2000fffe03f */
[----:B------:R-:W-:Y:S01]  /*4590*/  MOV R235, R4 ;  /* 0x0000000400eb7202 */ /* 0x000fe20000000f00 */
[----:B------:R-:W-:Y:S01]  /*45a0*/  UIADD3 UR10, UR7, 0x6, URZ ;  /* 0x00000006070a7890 */ /* 0x000fe2000fffe03f */
[----:B------:R0:W5:Y:S01]  /*45b0*/  LDL.LU R0, [R1+0x2cc] ;  /* 0x0002cc0001007983 */ /* 0x0001620000300800 */
[----:B------:R-:W-:Y:S01]  /*45c0*/  UMOV UR9, 0x40000040 ;  /* 0x4000004000097882 */ /* 0x000fe20000000000 */
[----:B------:R-:W-:-:S02]  /*45d0*/  UMOV UR11, 0x40000040 ;  /* 0x40000040000b7882 */ /* 0x000fc40000000000 */
[----:B------:R0:W5:Y:S04]  /*45e0*/  LDL.LU R17, [R1+0x2c8] ;  /* 0x0002c80001117983 */ /* 0x0001680000300800 */
[----:B------:R0:W5:Y:S04]  /*45f0*/  LDL.LU R16, [R1+0x2c4] ;  /* 0x0002c40001107983 */ /* 0x0001680000300800 */
[----:B------:R0:W5:Y:S04]  /*4600*/  LDL.LU R3, [R1+0x2c0] ;  /* 0x0002c00001037983 */ /* 0x0001680000300800 */
[----:B------:R0:W5:Y:S01]  /*4610*/  LDL.LU R2, [R1+0x2bc] ;  /* 0x0002bc0001027983 */ /* 0x0001620000300800 */
        /* <DEDUP_REMOVED lines=67> */
[----:B-1----:R0:W5:Y:S04]  /*4a50*/  LDL.LU R152, [R1+0x2b8] ;  /* 0x0002b80001987983 */ /* 0x0021680000300800 */
[----:B------:R-:W2:Y:S04]  /*4a60*/  LDL.LU.64 R150, [R1+0x2b0] ;  /* 0x0002b00001967983 */ /* 0x000ea80000300a00 */
        /* <DEDUP_REMOVED lines=20> */
[----:B------:R-:W2:Y:S01]  /*4bb0*/  LDL.LU.64 R108, [R1+0x208] ;  /* 0x00020800016c7983 */ /* 0x000ea20000300a00 */
[----:B------:R-:W-:Y:S01]  /*4bc0*/  UIADD3 UR8, UR6, 0x406, URZ ;  /* 0x0000040606087890 */ /* 0x000fe2000fffe03f */
[----:B------:R-:W-:Y:S01]  /*4bd0*/  UMOV UR9, 0x40000040 ;  /* 0x4000004000097882 */ /* 0x000fe20000000000 */
[----:B--2---:R-:W-:-:S07]  /*4be0*/  WARPGROUP.ARRIVE ;  /* 0x00000000000079c5 */ /* 0x004fce0000000000 */
[----:B------:R-:W-:Y:S03]  /*4bf0*/  HGMMA.64x256x8.F32.TF32 R24, gdesc[UR8], R24, gsb0 ;  /* 0x07e00000081879f0 */ /* 0x000fe60008002818 */
[----:B------:R-:W-:Y:S02]  /*4c00*/  WARPGROUP.DEPBAR.LE gsb0, 0x0 ;  /* 0x00008000000079c5 */ /* 0x000fe40000010000 */
[----:B0-----:R-:W-:Y:S05]  /*4c10*/  @!P1 BRA `(.L_x_22) ;  /* 0x0000004000d09947 */ /* 0x001fea0003800000 */
[----:B------:R-:W-:Y:S01]  /*4c20*/  UIADD3 UR7, UR39, 0x1, URZ ;  /* 0x0000000127077890 */ /* 0x000fe2000fffe03f */
[----:B-----5:R-:W-:Y:S01]  /*4c30*/  R2UR UR6, R3 ;  /* 0x00000000030672ca */ /* 0x020fe200000e0000 */
[----:B------:R-:W-:Y:S02]  /*4c40*/  UMOV UR13, UR39 ;  /* 0x00000027000d7c82 */ /* 0x000fe40008000000 */
[----:B------:R-:W-:-:S04]  /*4c50*/  UISETP.NE.AND UP0, UPT, UR7, 0x3, UPT ;  /* 0x000000030700788c */ /* 0x000fc8000bf05270 */
[----:B------:R-:W-:Y:S02]  /*4c60*/  USEL UR12, URZ, 0x1, UP0 ;  /* 0x000000013f0c7887 */ /* 0x000fe40008000000 */
[----:B------:R-:W-:Y:S02]  /*4c70*/  USEL UR7, UR7, URZ, UP0 ;  /* 0x0000003f07077287 */ /* 0x000fe40008000000 */
[----:B------:R-:W-:-:S12]  /*4c80*/  ULOP3.LUT UR12, UR38, UR12, URZ, 0x3c, !UPT ;  /* 0x0000000c260c7292 */ /* 0x000fd8000f8e3c3f */
.L_x_29:
[----:B------:R-:W-:Y:S05]  /*4c90*/  @!P0 BRA `(.L_x_23) ;  /* 0x0000000000048947 */ /* 0x000fea0003800000 */
[----:B------:R-:W-:Y:S01]  /*4ca0*/  BPT.TRAP 0x1 ;  /* 0x000000040000795c */ /* 0x000fe20000300000 */
.L_x_23:
[----:B------:R-:W0:Y:S01]  /*4cb0*/  S2UR UR9, SR_CgaCtaId ;  /* 0x00000000000979c3 */ /* 0x000e220000008800 */
[----:B------:R-:W-:Y:S01]  /*4cc0*/  UMOV UR8, 0x400 ;  /* 0x0000040000087882 */ /* 0x000fe20000000000 */
[----:B------:R-:W-:Y:S01]  /*4cd0*/  IMAD.U32 R3, RZ, RZ, UR7 ;  /* 0x00000007ff037e24 */ /* 0x000fe2000f8e00ff */
[----:B------:R-:W-:-:S04]  /*4ce0*/  MOV R4, UR12 ;  /* 0x0000000c00047c02 */ /* 0x000fc80008000f00 */
[----:B------:R-:W-:Y:S01]  /*4cf0*/  SHF.L.U32 R4, R4, 0x1f, RZ ;  /* 0x0000001f04047819 */ /* 0x000fe200000006ff */
[----:B0-----:R-:W-:-:S06]  /*4d00*/  ULEA UR8, UR9, UR8, 0x18 ;  /* 0x0000000809087291 */ /* 0x001fcc000f8ec03f */
[----:B------:R-:W-:-:S05]  /*4d10*/  IMAD.U32 R0, RZ, RZ, UR8 ;  /* 0x00000008ff007e24 */ /* 0x000fca000f8e00ff */
[----:B------:R-:W-:-:S04]  /*4d20*/  LEA R3, R3, R0, 0x3 ;  /* 0x0000000003037211 */ /* 0x000fc800078e18ff */
[----:B------:R0:W1:Y:S01]  /*4d30*/  SYNCS.PHASECHK.TRANS64.TRYWAIT P1, [R3+URZ], R4 ;  /* 0x00000004030075a7 */ /* 0x000062000802017f */
[----:B------:R-:W-:Y:S05]  /*4d40*/  @!P0 BRA `(.L_x_24) ;  /* 0x0000000000048947 */ /* 0x000fea0003800000 */
[----:B------:R-:W-:Y:S01]  /*4d50*/  BPT.TRAP 0x1 ;  /* 0x000000040000795c */ /* 0x000fe20000300000 */
.L_x_24:
[----:B-1----:R-:W-:Y:S05]  /*4d60*/  @P1 BRA `(.L_x_25) ;  /* 0x0000000000081947 */ /* 0x002fea0003800000 */
[----:B------:R-:W1:Y:S02]  /*4d70*/  SYNCS.PHASECHK.TRANS64.TRYWAIT P1, [R3+URZ], R4 ;  /* 0x00000004030075a7 */ /* 0x000e64000802017f */
[----:B-1----:R-:W-:Y:S05]  /*4d80*/  @!P1 BRA `(.L_x_26) ;  /* 0x0000013c000c9947 */ /* 0x002fea0003800000 */
.L_x_25:
        /* <DEDUP_REMOVED lines=64> */
[----:B--2---:R-:W2:Y:S04]  /*5190*/  LDL.LU.64 R24, [R1] ;  /* 0x0000000001187983 */ /* 0x004ea80000300a00 */
        /* <DEDUP_REMOVED lines=63> */
[----:B------:R-:W-:-:S02]  /*5590*/  ULEA UR14, UR7, UR4, 0xb ;  /* 0x00000004070e7291 */ /* 0x000fc4000f8e583f */
[----:B------:R-:W-:Y:S01]  /*55a0*/  ULEA UR15, UR7, UR5, 0xb ;  /* 0x00000005070f7291 */ /* 0x000fe2000f8e583f */
[----:B------:R-:W-:Y:S01]  /*55b0*/  STL [R1+0x2c8], R17 ;  /* 0x0002c81101007387 */ /* 0x000fe20000100800 */
[----:B------:R-:W-:Y:S01]  /*55c0*/  UMOV UR9, 0x40000040 ;  /* 0x4000004000097882 */ /* 0x000fe20000000000 */
[----:B------:R-:W-:Y:S02]  /*55d0*/  UMOV UR11, 0x40000040 ;  /* 0x40000040000b7882 */ /* 0x000fe40000000000 */
[----:B------:R-:W-:Y:S01]  /*55e0*/  UMOV UR8, UR14 ;  /* 0x0000000e00087c82 */ /* 0x000fe20008000000 */
[----:B------:R-:W-:Y:S01]  /*55f0*/  STL [R1+0x2c4], R16 ;  /* 0x0002c41001007387 */ /* 0x000fe20000100800 */
[----:B------:R-:W-:-:S03]  /*5600*/  UMOV UR10, UR15 ;  /* 0x0000000f000a7c82 */ /* 0x000fc60008000000 */
[----:B------:R3:W-:Y:S04]  /*5610*/  STL [R1+0x2c0], R2 ;  /* 0x0002c00201007387 */ /* 0x0007e80000100800 */
[----:B------:R4:W-:Y:S01]  /*5620*/  STL [R1+0x2bc], R0 ;  /* 0x0002bc0001007387 */ /* 0x0009e20000100800 */
[----:B--2---:R-:W-:-:S06]  /*5630*/  WARPGROUP.ARRIVE ;  /* 0x00000000000079c5 */ /* 0x004fcc0000000000 */
[----:B------:R-:W-:Y:S03]  /*5640*/  HGMMA.64x256x8.F32.TF32 R24, gdesc[UR8], R24, gsb0 ;  /* 0x07e00000081879f0 */ /* 0x000fe60008002818 */
[----:B------:R-:W-:Y:S02]  /*5650*/  WARPGROUP.DEPBAR.LE gsb0, 0x0 ;  /* 0x00008000000079c5 */ /* 0x000fe40000010000 */
[----:B------:R-:W-:Y:S01]  /*5660*/  STL.64 [R1], R24 ;  /* 0x0000001801007387 */ /* 0x000fe20000100a00 */
[----:B---3--:R-:W-:Y:S01]  /*5670*/  IMAD.MOV.U32 R2, RZ, RZ, R150 ;  /* 0x000000ffff027224 */ /* 0x008fe200078e0096 */
[----:B----4-:R-:W-:Y:S01]  /*5680*/  MOV R0, R151 ;  /* 0x0000009700007202 */ /* 0x010fe20000000f00 */
[----:B01----:R-:W-:Y:S01]  /*5690*/  IMAD.MOV.U32 R4, RZ, RZ, R148 ;  /* 0x000000ffff047224 */ /* 0x003fe200078e0094 */
        /* <DEDUP_REMOVED lines=36> */
[----:B------:R0:W-:Y:S01]  /*58e0*/  STL.64 [R1+0x50], R44 ;  /* 0x0000502c01007387 */ /* 0x0001e20000100a00 */
[----:B------:R-:W-:Y:S01]  /*58f0*/  IMAD.MOV.U32 R204, RZ, RZ, R120 ;  /* 0x000000ffffcc7224 */ /* 0x000fe200078e0078 */
[----:B------:R-:W-:Y:S01]  /*5900*/  MOV R205, R121 ;  /* 0x0000007900cd7202 */ /* 0x000fe20000000f00 */
[----:B------:R-:W-:Y:S01]  /*5910*/  IMAD.MOV.U32 R202, RZ, RZ, R118 ;  /* 0x000000ffffca7224 */ /* 0x000fe200078e0076 */
[----:B------:R-:W2:Y:S01]  /*5920*/  LDL.LU.64 R150, [R1+0x780] ;  /* 0x0007800001967983 */ /* 0x000ea20000300a00 */
[----:B------:R-:W-:Y:S01]  /*5930*/  MOV R203, R119 ;  /* 0x0000007700cb7202 */ /* 0x000fe20000000f00 */
[----:B------:R-:W-:Y:S01]  /*5940*/  IMAD.MOV.U32 R200, RZ, RZ, R116 ;  /* 0x000000ffffc87224 */ /* 0x000fe200078e0074 */
[----:B------:R-:W-:Y:S01]  /*5950*/  MOV R201, R117 ;  /* 0x0000007500c97202 */ /* 0x000fe20000000f00 */
[----:B------:R-:W2:Y:S01]  /*5960*/  LDL.LU.64 R148, [R1+0x778] ;  /* 0x0007780001947983 */ /* 0x000ea20000300a00 */
        /* <DEDUP_REMOVED lines=92> */
[----:B------:R-:W-:-:S03]  /*5f30*/  MOV R234, R47 ;  /* 0x0000002f00ea7202 */ /* 0x000fc60000000f00 */
        /* <DEDUP_REMOVED lines=28> */
[----:B0-----:R-:W2:Y:S04]  /*6100*/  LDL.LU.64 R44, [R1+0x5d8] ;  /* 0x0005d800012c7983 */ /* 0x001ea80000300a00 */
        /* <DEDUP_REMOVED lines=11> */
[----:B------:R-:W-:-:S02]  /*61c0*/  UMOV UR9, 0x40000040 ;  /* 0x4000004000097882 */ /* 0x000fc40000000000 */
[----:B------:R-:W-:Y:S01]  /*61d0*/  STL [R1+0x580], R152 ;  /* 0x0005809801007387 */ /* 0x000fe20000100800 */
[----:B--2---:R-:W-:-:S06]  /*61e0*/  WARPGROUP.ARRIVE ;  /* 0x00000000000079c5 */ /* 0x004fcc0000000000 */
        /* <DEDUP_REMOVED lines=332> */
[----:B------:R-:W-:Y:S01]  /*76b0*/  STL.64 [R1+0x30], R36 ;  /* 0x0000302401007387 */ /* 0x000fe20000100a00 */
[----:B------:R-:W-:-:S03]  /*76c0*/  IMAD.MOV.U32 R4, RZ, RZ, R150 ;  /* 0x000000ffff047224 */ /* 0x000fc600078e0096 */
[----:B------:R-:W-:Y:S01]  /*76d0*/  STL.64 [R1+0x38], R38 ;  /* 0x0000382601007387 */ /* 0x000fe20000100a00 */
[----:B------:R-:W-:-:S03]  /*76e0*/  MOV R3, R151 ;  /* 0x0000009700037202 */ /* 0x000fc60000000f00 */
[----:B------:R-:W-:Y:S01]  /*76f0*/  STL.64 [R1+0x40], R40 ;  /* 0x0000402801007387 */ /* 0x000fe20000100a00 */
[----:B------:R-:W-:Y:S01]  /*7700*/  IMAD.MOV.U32 R6, RZ, RZ, R148 ;  /* 0x000000ffff067224 */ /* 0x000fe200078e0094 */
[----:B------:R-:W-:Y:S02]  /*7710*/  MOV R5, R149 ;  /* 0x0000009500057202 */ /* 0x000fe40000000f00 */
[----:B------:R-:W-:Y:S01]  /*7720*/  STL.64 [R1+0x48], R42 ;  /* 0x0000482a01007387 */ /* 0x000fe20000100a00 */
[----:B------:R-:W-:Y:S01]  /*7730*/  IMAD.MOV.U32 R8, RZ, RZ, R146 ;  /* 0x000000ffff087224 */ /* 0x000fe200078e0092 */
[----:B------:R-:W-:Y:S02]  /*7740*/  MOV R7, R147 ;  /* 0x0000009300077202 */ /* 0x000fe40000000f00 */
[----:B------:R0:W-:Y:S01]  /*7750*/  STL.64 [R1+0x50], R44 ;  /* 0x0000502c01007387 */ /* 0x0001e20000100a00 */
[----:B------:R-:W-:Y:S01]  /*7760*/  IMAD.MOV.U32 R10, RZ, RZ, R144 ;  /* 0x000000ffff0a7224 */ /* 0x000fe200078e0090 */
[----:B------:R-:W-:-:S02]  /*7770*/  MOV R9, R145 ;  /* 0x0000009100097202 */ /* 0x000fc40000000f00 */
[----:B------:R-:W3:Y:S01]  /*7780*/  LDL.LU.64 R150, [R1+0x4c8] ;  /* 0x0004c80001967983 */ /* 0x000ee20000300a00 */
[----:B------:R-:W-:Y:S01]  /*7790*/  IMAD.MOV.U32 R12, RZ, RZ, R142 ;  /* 0x000000ffff0c7224 */ /* 0x000fe200078e008e */
[----:B------:R-:W-:Y:S02]  /*77a0*/  MOV R11, R143 ;  /* 0x0000008f000b7202 */ /* 0x000fe40000000f00 */
[----:B------:R-:W3:Y:S01]  /*77b0*/  LDL.LU.64 R148, [R1+0x4c0] ;  /* 0x0004c00001947983 */ /* 0x000ee20000300a00 */
[----:B------:R-:W-:Y:S01]  /*77c0*/  IMAD.MOV.U32 R14, RZ, RZ, R140 ;  /* 0x000000ffff0e7224 */ /* 0x000fe200078e008c */
[----:B------:R-:W-:Y:S02]  /*77d0*/  MOV R13, R141 ;  /* 0x0000008d000d7202 */ /* 0x000fe40000000f00 */
[----:B------:R-:W3:Y:S01]  /*77e0*/  LDL.LU.64 R146, [R1+0x4b8] ;  /* 0x0004b80001927983 */ /* 0x000ee20000300a00 */
        /* <DEDUP_REMOVED lines=248> */
[----:B------:R0:W5:Y:S01]  /*8770*/  LDL.LU R17, [R1+0x2c8] ;  /* 0x0002c80001117983 */ /* 0x0001620000300800 */
[----:B------:R-:W-:Y:S01]  /*8780*/  UIADD3 UR10, UR15, 0x6, URZ ;  /* 0x000000060f0a7890 */ /* 0x000fe2000fffe03f */
[----:B------:R-:W-:Y:S01]  /*8790*/  UMOV UR9, 0x40000040 ;  /* 0x4000004000097882 */ /* 0x000fe20000000000 */
[----:B------:R-:W-:Y:S01]  /*87a0*/  UMOV UR11, 0x40000040 ;  /* 0x40000040000b7882 */ /* 0x000fe20000000000 */
        /* <DEDUP_REMOVED lines=99> */
[----:B------:R-:W-:Y:S01]  /*8de0*/  BPT.TRAP 0x1 ;  /* 0x000000040000795c */ /* 0x000fe20000300000 */
.L_x_27:
[----:B-----5:R-:W-:Y:S01]  /*8df0*/  ISETP.NE.AND P1, PT, R17, RZ, PT ;  /* 0x000000ff1100720c */ /* 0x020fe20003f25270 */
[----:B------:R-:W-:Y:S01]  /*8e00*/  IMAD.U32 R3, RZ, RZ, UR13 ;  /* 0x0000000dff037e24 */ /* 0x000fe2000f8e00ff */
[----:B------:R-:W-:-:S11]  /*8e10*/  UISETP.GT.U32.AND UP0, UPT, UR40, 0x1, UPT ;  /* 0x000000012800788c */ /* 0x000fd6000bf04070 */
[----:B------:R-:W-:-:S05]  /*8e20*/  @P1 LEA R3, R3, R0, 0x3 ;  /* 0x0000000003031211 */ /* 0x000fca00078e18ff */
[----:B------:R-:W-:-:S05]  /*8e30*/  @P1 VIADD R3, R3, 0x18 ;  /* 0x0000001803031836 */ /* 0x000fca0000000000 */
[----:B------:R-:W-:-:S04]  /*8e40*/  @P1 PRMT R3, R152, 0x654, R3 ;  /* 0x0000065498031816 */ /* 0x000fc80000000003 */
[----:B------:R0:W-:Y:S01]  /*8e50*/  @P1 SYNCS.ARRIVE.TRANS64.RED.A1T0 RZ, [R3+URZ], RZ ;  /* 0x000000ff03ff19a7 */ /* 0x0001e2000810043f */
[----:B------:R-:W-:-:S13]  /*8e60*/  PLOP3.LUT P1, PT, PT, PT, UP0, 0x80, 0x0 ;  /* 0x000000000000781c */ /* 0x000fda0003f2f008 */
[----:B0-----:R-:W-:Y:S05]  /*8e70*/  @P1 BRA `(.L_x_28) ;  /* 0x0000000000041947 */ /* 0x001fea0003800000 */
[----:B------:R-:W-:Y:S01]  /*8e80*/  BPT.TRAP 0x1 ;  /* 0x000000040000795c */ /* 0x000fe20000300000 */
.L_x_28:
[----:B------:R-:W-:Y:S02]  /*8e90*/  UISETP.GT.AND UP2, UPT, UR6, 0x1, UPT ;  /* 0x000000010600788c */ /* 0x000fe4000bf44270 */
[----:B------:R-:W-:Y:S02]  /*8ea0*/  UIADD3 UR7, UR7, 0x1, URZ ;  /* 0x0000000107077890 */ /* 0x000fe4000fffe03f */
[----:B------:R-:W-:Y:S02]  /*8eb0*/  UIADD3 UR13, UR13, 0x1, URZ ;  /* 0x000000010d0d7890 */ /* 0x000fe4000fffe03f */
[----:B------:R-:W-:Y:S01]  /*8ec0*/  PLOP3.LUT P1, PT, PT, PT, UP2, 0x80, 0x0 ;  /* 0x000000000000781c */ /* 0x000fe20003f2f028 */
[----:B------:R-:W-:Y:S02]  /*8ed0*/  UISETP.NE.AND UP0, UPT, UR7, 0x3, UPT ;  /* 0x000000030700788c */ /* 0x000fe4000bf05270 */
[----:B------:R-:W-:Y:S02]  /*8ee0*/  UIADD3 UR8, UR6, -0x1, URZ ;  /* 0xffffffff06087890 */ /* 0x000fe4000fffe03f */
[----:B------:R-:W-:-:S02]  /*8ef0*/  USEL UR6, URZ, 0x1, UP0 ;  /* 0x000000013f067887 */ /* 0x000fc40008000000 */
[----:B------:R-:W-:Y:S02]  /*8f00*/  UISETP.NE.AND UP1, UPT, UR13, 0x3, UPT ;  /* 0x000000030d00788c */ /* 0x000fe4000bf25270 */
[----:B------:R-:W-:Y:S02]  /*8f10*/  ULOP3.LUT UR12, UR12, UR6, URZ, 0x3c, !UPT ;  /* 0x000000060c0c7292 */ /* 0x000fe4000f8e3c3f */
[----:B------:R-:W-:Y:S02]  /*8f20*/  USEL UR7, UR7, URZ, UP0 ;  /* 0x0000003f07077287 */ /* 0x000fe40008000000 */
[----:B------:R-:W-:Y:S01]  /*8f30*/  USEL UR13, UR13, URZ, UP1 ;  /* 0x0000003f0d0d7287 */ /* 0x000fe20008800000 */
[----:B------:R-:W-:Y:S01]  /*8f40*/  UMOV UR6, UR8 ;  /* 0x0000000800067c82 */ /* 0x000fe20008000000 */
[----:B------:R-:W-:Y:S10]  /*8f50*/  @P1 BRA `(.L_x_29) ;  /* 0xffffffbc004c1947 */ /* 0x000ff4000383ffff */
.L_x_22:
[----:B-----5:R-:W0:Y:S02]  /*8f60*/  LDC R3, c[0x0][0x28c] ;  /* 0x0000a300ff037b82 */ /* 0x020e240000000800 */
[----:B0-----:R-:W-:-:S13]  /*8f70*/  ISETP.GE.AND P1, PT, R3, 0x1, PT ;  /* 0x000000010300780c */ /* 0x001fda0003f26270 */
[----:B------:R-:W-:Y:S05]  /*8f80*/  @!P1 BRA `(.L_x_30) ;  /* 0x0000000000549947 */ /* 0x000fea0003800000 */
[----:B------:R-:W-:Y:S05]  /*8f90*/  @!P0 BRA `(.L_x_31) ;  /* 0x0000000000048947 */ /* 0x000fea0003800000 */
[----:B------:R-:W-:Y:S01]  /*8fa0*/  BPT.TRAP 0x1 ;  /* 0x000000040000795c */ /* 0x000fe20000300000 */
.L_x_31:
[----:B------:R-:W-:Y:S01]  /*8fb0*/  ISETP.NE.AND P0, PT, R17, RZ, PT ;  /* 0x000000ff1100720c */ /* 0x000fe20003f05270 */
[----:B------:R-:W-:-:S12]  /*8fc0*/  BSSY B0, `(.L_x_32) ;  /* 0x000000d000007945 */ /* 0x000fd80003800000 */
[----:B------:R-:W-:Y:S05]  /*8fd0*/  @!P0 BRA `(.L_x_33) ;  /* 0x00000000002c8947 */ /* 0x000fea0003800000 */
[----:B------:R-:W-:-:S04]  /*8fe0*/  UISETP.LT.AND UP0, UPT, UR44, 0x1, UPT ;  /* 0x000000012c00788c */ /* 0x000fc8000bf01270 */
[----:B------:R-:W-:-:S04]  /*8ff0*/  USEL UR6, UR44, 0x1, UP0 ;  /* 0x000000012c067887 */ /* 0x000fc80008000000 */
[----:B------:R-:W-:-:S04]  /*9000*/  UIADD3 UR6, UR39, UR44, -UR6 ;  /* 0x0000002c27067290 */ /* 0x000fc8000fffe806 */
[----:B------:R-:W-:-:S04]  /*9010*/  UIMAD.WIDE.U32 UR4, UR6, -0x55555555, URZ ;  /* 0xaaaaaaab060478a5 */ /* 0x000fc8000f8e003f */
[----:B------:R-:W-:-:S04]  /*9020*/  USHF.R.U32.HI UR4, URZ, 0x1, UR5 ;  /* 0x000000013f047899 */ /* 0x000fc80008011605 */
[----:B------:R-:W-:-:S06]  /*9030*/  UIMAD UR6, UR4, -0x3, UR6 ;  /* 0xfffffffd040678a4 */ /* 0x000fcc000f8e0206 */
[----:B------:R-:W-:-:S05]  /*9040*/  MOV R3, UR6 ;  /* 0x0000000600037c02 */ /* 0x000fca0008000f00 */
[----:B------:R-:W-:-:S05]  /*9050*/  IMAD R0, R3, 0x8, R0 ;  /* 0x0000000803007824 */ /* 0x000fca00078e0200 */
[----:B------:R-:W-:-:S04]  /*9060*/  IADD3 R0, R0, 0x18, RZ ;  /* 0x0000001800007810 */ /* 0x000fc80007ffe0ff */
[----:B------:R-:W-:-:S04]  /*9070*/  PRMT R0, R152, 0x654, R0 ;  /* 0x0000065498007816 */ /* 0x000fc80000000000 */
[----:B------:R0:W-:Y:S03]  /*9080*/  SYNCS.ARRIVE.TRANS64.RED.A1T0 RZ, [R0+URZ], RZ ;  /* 0x000000ff00ff79a7 */ /* 0x0001e6000810043f */
.L_x_33:
[----:B------:R-:W-:Y:S05]  /*9090*/  BSYNC B0 ;  /* 0x0000000000007941 */ /* 0x000fea0003800000 */
.L_x_32:
[----:B------:R-:W-:-:S06]  /*90a0*/  UISETP.GT.U32.AND UP0, UPT, UR40, 0x1, UPT ;  /* 0x000000012800788c */ /* 0x000fcc000bf04070 */
[----:B------:R-:W-:-:S13]  /*90b0*/  PLOP3.LUT P0, PT, PT, PT, UP0, 0x80, 0x0 ;  /* 0x000000000000781c */ /* 0x000fda0003f0f008 */
[----:B------:R-:W-:Y:S05]  /*90c0*/  @P0 BRA `(.L_x_30) ;  /* 0x0000000000040947 */ /* 0x000fea0003800000 */
[----:B------:R-:W-:Y:S01]  /*90d0*/  BPT.TRAP 0x1 ;  /* 0x000000040000795c */ /* 0x000fe20000300000 */
.L_x_30:
[----:B------:R-:W1:Y:S01]  /*90e0*/  S2R R8, SR_TID.X ;  /* 0x0000000000087919 */ /* 0x000e620000002100 */
[----:B------:R-:W-:Y:S01]  /*90f0*/  IMAD.MOV.U32 R19, RZ, RZ, 0x6540 ;  /* 0x00006540ff137424 */ /* 0x000fe200078e00ff */
[----:B------:R-:W-:Y:S02]  /*9100*/  UIMAD.WIDE UR6, UR41, 0x100, URZ ;  /* 0x00000100290678a5 */ /* 0x000fe4000f8e023f */
[----:B------:R-:W-:Y:S01]  /*9110*/  USHF.R.S32.HI UR10, URZ, 0x1f, UR43 ;  /* 0x0000001f3f0a7899 */ /* 0x000fe2000801142b */
[----:B------:R-:W-:Y:S01]  /*9120*/  ULDC.64 UR8, c[0x0][0x5d0] ;  /* 0x0001740000087ab9 */ /* 0x000fe20000000a00 */
[----:B------:R-:W-:Y:S02]  /*9130*/  USHF.L.U32 UR41, UR41, 0x8, URZ ;  /* 0x0000000829297899 */ /* 0x000fe4000800063f */
[----:B------:R-:W-:Y:S02]  /*9140*/  UIMAD UR4, UR10, UR8, URZ ;  /* 0x000000080a0472a4 */ /* 0x000fe4000f8e023f */
[----:B------:R-:W-:-:S02]  /*9150*/  UIADD3 UR39, UR44, UR39, URZ ;  /* 0x000000272c277290 */ /* 0x000fc4000fffe03f */
[----:B------:R-:W-:Y:S02]  /*9160*/  UIMAD UR4, UR43, UR9, UR4 ;  /* 0x000000092b0472a4 */ /* 0x000fe4000f8e0204 */
[----:B------:R-:W-:Y:S02]  /*9170*/  UISETP.GT.U32.AND UP1, UPT, UR39, 0x2, UPT ;  /* 0x000000022700788c */ /* 0x000fe4000bf24070 */
[----:B------:R-:W-:Y:S02]  /*9180*/  UISETP.GE.U32.AND UP2, UPT, UR44, 0x3, UPT ;  /* 0x000000032c00788c */ /* 0x000fe4000bf46070 */
[----:B------:R-:W-:Y:S01]  /*9190*/  UISETP.LT.U32.AND UP1, UPT, UR44, 0x3, UP1 ;  /* 0x000000032c00788c */ /* 0x000fe20008f21070 */
[--C-:B-1----:R-:W-:Y:S02]  /*91a0*/  SHF.R.U32.HI R4, RZ, 0x7, R8.reuse ;  /* 0x00000007ff047819 */ /* 0x102fe40000011608 */
[----:B------:R-:W-:Y:S02]  /*91b0*/  SHF.R.U32.HI R5, RZ, 0x2, R8 ;  /* 0x00000002ff057819 */ /* 0x000fe40000011608 */
[----:B------:R-:W-:-:S02]  /*91c0*/  LOP3.LUT R4, R4, 0x1, RZ, 0xc0, !PT ;  /* 0x0000000104047812 */ /* 0x000fc400078ec0ff */
[C---:B------:R-:W-:Y:S02]  /*91d0*/  SHF.L.U32 R18, R8.reuse, 0x1, RZ ;  /* 0x0000000108127819 */ /* 0x040fe400000006ff */
[----:B------:R-:W-:Y:S01]  /*91e0*/  LOP3.LUT R6, R8, 0x60, RZ, 0xc0, !PT ;  /* 0x0000006008067812 */ /* 0x000fe200078ec0ff */
[----:B------:R-:W-:Y:S01]  /*91f0*/  IMAD.SHL.U32 R3, R4, 0x40, RZ ;  /* 0x0000004004037824 */ /* 0x000fe200078e00ff */
[----:B------:R-:W-:Y:S02]  /*9200*/  LOP3.LUT R5, R5, 0x7, RZ, 0xc0, !PT ;  /* 0x0000000705057812 */ /* 0x000fe400078ec0ff */
[----:B------:R-:W-:Y:S02]  /*9210*/  LOP3.LUT R18, R18, 0x6, RZ, 0xc0, !PT ;  /* 0x0000000612127812 */ /* 0x000fe400078ec0ff */
[----:B------:R-:W-:Y:S02]  /*9220*/  SHF.R.U32.HI R6, RZ, 0x1, R6 ;  /* 0x00000001ff067819 */ /* 0x000fe40000011606 */
[----:B------:R-:W-:-:S02]  /*9230*/  LOP3.LUT R3, R3, 0x40, R5, 0xe2, !PT ;  /* 0x0000004003037812 */ /* 0x000fc400078ee205 */
[----:B------:R-:W-:Y:S01]  /*9240*/  PRMT R18, R18, R19, UR42 ;  /* 0x0000002a12127e16 */ /* 0x000fe20008000013 */
[----:B------:R-:W-:Y:S01]  /*9250*/  USHF.L.U32 UR42, UR42, 0x8, URZ ;  /* 0x000000082a2a7899 */ /* 0x000fe2000800063f */
[----:B0-----:R-:W-:Y:S01]  /*9260*/  IADD3 R0, RZ, -R6, -R5 ;  /* 0x80000006ff007210 */ /* 0x001fe20007ffe805 */
[----:B------:R-:W-:Y:S01]  /*9270*/  IMAD.MOV.U32 R5, RZ, RZ, -0x2 ;  /* 0xfffffffeff057424 */ /* 0x000fe200078e00ff */
[----:B------:R-:W-:Y:S02]  /*9280*/  LOP3.LUT R3, R3, UR6, R6, 0xfe, !PT ;  /* 0x0000000603037c12 */ /* 0x000fe4000f8efe06 */
[----:B------:R-:W-:Y:S01]  /*9290*/  SHF.R.S32.HI R19, RZ, 0x1f, R18 ;  /* 0x0000001fff137819 */ /* 0x000fe20000011412 */
[----:B------:R-:W-:Y:S01]  /*92a0*/  IMAD R0, R4, -0x40, R0 ;  /* 0xffffffc004007824 */ /* 0x000fe200078e0200 */
[----:B------:R-:W-:Y:S01]  /*92b0*/  MOV R6, UR8 ;  /* 0x0000000800067c02 */ /* 0x000fe20008000f00 */
[----:B------:R-:W-:Y:S02]  /*92c0*/  ULDC UR8, c[0x0][0x284] ;  /* 0x0000a10000087ab9 */ /* 0x000fe40000000800 */
[----:B------:R-:W-:-:S02]  /*92d0*/  MOV R153, UR8 ;  /* 0x0000000800997c02 */ /* 0x000fc40008000f00 */
[----:B------:R-:W-:Y:S02]  /*92e0*/  IMAD.WIDE.U32 R6, R6, UR43, R18 ;  /* 0x0000002b06067c25 */ /* 0x000fe4000f8e0012 */
[----:B------:R-:W-:Y:S02]  /*92f0*/  IADD3 R153, R153, -UR41, R0 ;  /* 0x8000002999997c10 */ /* 0x000fe4000fffe000 */
[----:B------:R-:W-:Y:S01]  /*9300*/  VIADD R7, R7, UR4 ;  /* 0x0000000407077c36 */ /* 0x000fe20008000000 */
[----:B------:R-:W-:Y:S01]  /*9310*/  ULDC UR4, c[0x0][0x288] ;  /* 0x0000a20000047ab9 */ /* 0x000fe20000000800 */
[----:B------:R-:W-:Y:S01]  /*9320*/  LOP3.LUT R0, R8, 0x3, RZ, 0xc0, !PT ;  /* 0x0000000308007812 */ /* 0x000fe200078ec0ff */
[----:B------:R-:W-:-:S04]  /*9330*/  UISETP.GE.AND UP0, UPT, UR42, UR4, UPT ;  /* 0x000000042a00728c */ /* 0x000fc8000bf06270 */
[----:B------:R-:W-:Y:S01]  /*9340*/  UISETP.GE.OR UP0, UPT, UR41, UR8, UP0 ;  /* 0x000000082900728c */ /* 0x000fe20008706670 */
[----:B------:R-:W-:Y:S01]  /*9350*/  IMAD R0, R0, R5, UR4 ;  /* 0x0000000400007e24 */ /* 0x000fe2000f8e0205 */
[----:B------:R-:W-:Y:S02]  /*9360*/  UIMAD.WIDE.U32 UR4, UR39, -0x55555555, URZ ;  /* 0xaaaaaaab270478a5 */ /* 0x000fe4000f8e003f */
[----:B------:R-:W-:Y:S02]  /*9370*/  USEL UR8, URZ, 0x1, !UP1 ;  /* 0x000000013f087887 */ /* 0x000fe4000c800000 */
[----:B------:R-:W-:Y:S01]  /*9380*/  PLOP3.LUT P0, PT, PT, PT, UP0, 0x80, 0x0 ;  /* 0x000000000000781c */ /* 0x000fe20003f0f008 */
[----:B------:R-:W-:Y:S01]  /*9390*/  USHF.R.U32.HI UR4, URZ, 0x1, UR5 ;  /* 0x000000013f047899 */ /* 0x000fe20008011605 */
[----:B------:R-:W-:Y:S01]  /*93a0*/  IADD3 R0, R0, -UR42, RZ ;  /* 0x8000002a00007c10 */ /* 0x000fe2000fffe0ff */
[----:B------:R-:W-:Y:S02]  /*93b0*/  ULOP3.LUT UR38, UR38, UR8, URZ, 0x3c, !UPT ;  /* 0x0000000826267292 */ /* 0x000fe4000f8e3c3f */
[----:B------:R-:W-:-:S02]  /*93c0*/  UIMAD UR39, UR4, -0x3, UR39 ;  /* 0xfffffffd042778a4 */ /* 0x000fc4000f8e0227 */
[----:B------:R-:W-:Y:S01]  /*93d0*/  @UP2 ULOP3.LUT UR38, UR38, 0x1, UR4, 0x78, !UPT ;  /* 0x0000000126262892 */ /* 0x000fe2000f8e7804 */
[----:B------:R-:W-:-:S05]  /*93e0*/  UMOV UR41, 0xffffffff ;  /* 0xffffffff00297882 */ /* 0x000fca0000000000 */
[----:B------:R-:W-:Y:S06]  /*93f0*/  @P0 BRA `(.L_x_34) ;  /* 0x000000d4007c0947 */ /* 0x000fec0003800000 */
[----:B------:R-:W-:Y:S01]  /*9400*/  FSETP.NEU.AND P0, PT, R16, RZ, PT ;  /* 0x000000ff1000720b */ /* 0x000fe20003f0d000 */
[----:B------:R-:W-:Y:S01]  /*9410*/  ULDC.64 UR8, c[0x0][0x5c8] ;  /* 0x0001720000087ab9 */ /* 0x000fe20000000a00 */
[----:B------:R-:W-:Y:S01]  /*9420*/  ISETP.GT.AND P3, PT, R153, RZ, PT ;  /* 0x000000ff9900720c */ /* 0x000fe20003f64270 */
[----:B------:R-:W-:Y:S01]  /*9430*/  UIMAD UR4, UR7, UR8, URZ ;  /* 0x00000008070472a4 */ /* 0x000fe2000f8e023f */
[----:B------:R-:W-:Y:S01]  /*9440*/  IMAD.U32 R10, RZ, RZ, UR9 ;  /* 0x00000009ff0a7e24 */ /* 0x000fe2000f8e00ff */
[----:B------:R-:W-:Y:S01]  /*9450*/  BSSY B0, `(.L_x_34) ;  /* 0x0000d59000007945 */ /* 0x000fe20003800000 */
[----:B------:R-:W-:Y:S01]  /*9460*/  IMAD.WIDE.U32 R6, R3, UR8, R6 ;  /* 0x0000000803067c25 */ /* 0x000fe2000f8e0006 */
[----:B------:R-:W-:-:S03]  /*9470*/  ISETP.GT.AND P1, PT, R0, RZ, P3 ;  /* 0x000000ff0000720c */ /* 0x000fc60001f24270 */
[----:B------:R-:W-:-:S05]  /*9480*/  IMAD R10, R3, R10, UR4 ;  /* 0x00000004030a7e24 */ /* 0x000fca000f8e020a */
[----:B------:R-:W-:Y:S01]  /*9490*/  IADD3 R10, R7, R10, RZ ;  /* 0x0000000a070a7210 */ /* 0x000fe20007ffe0ff */
[----:B------:R-:W-:Y:S06]  /*94a0*/  @!P0 BRA `(.L_x_35) ;  /* 0x0000009400188947 */ /* 0x000fec0003800000 */
[----:B------:R-:W0:Y:S01]  /*94b0*/  LDC.64 R22, c[0x0][0x5b8] ;  /* 0x00016e00ff167b82 */ /* 0x000e220000000a00 */
[----:B------:R-:W2:Y:S01]  /*94c0*/  LDL.LU R11, [R1] ;  /* 0x00000000010b7983 */ /* 0x000ea20000300800 */
[----:B------:R-:W-:-:S06]  /*94d0*/  ULDC.64 UR4, c[0x0][0x5c0] ;  /* 0x0001700000047ab9 */ /* 0x000fcc0000000a00 */
[----:B------:R-:W1:Y:S08]  /*94e0*/  LDC.64 R14, c[0x0][0x5b0] ;  /* 0x00016c00ff0e7b82 */ /* 0x000e700000000a00 */
[----:B------:R-:W3:Y:S01]  /*94f0*/  LDC.64 R12, c[0x0][0x5a8] ;  /* 0x00016a00ff0c7b82 */ /* 0x000ee20000000a00 */
[C---:B0-----:R-:W-:Y:S02]  /*9500*/  IMAD R159, R22.reuse, UR10, RZ ;  /* 0x0000000a169f7c24 */ /* 0x041fe4000f8e02ff */
[----:B------:R-:W-:-:S04]  /*9510*/  IMAD.WIDE.U32 R154, R22, UR43, R18 ;  /* 0x0000002b169a7c25 */ /* 0x000fc8000f8e0012 */
[----:B------:R-:W-:Y:S01]  /*9520*/  IMAD R159, R23, UR43, R159 ;  /* 0x0000002b179f7c24 */ /* 0x000fe2000f8e029f */
[----:B------:R-:W-:Y:S01]  /*9530*/  MOV R20, R154 ;  /* 0x0000009a00147202 */ /* 0x000fe20000000f00 */
[----:B-1----:R-:W-:Y:S02]  /*9540*/  IMAD R158, R14, UR7, RZ ;  /* 0x000000070e9e7c24 */ /* 0x002fe4000f8e02ff */
[----:B------:R-:W-:Y:S02]  /*9550*/  IMAD.IADD R21, R155, 0x1, R159 ;  /* 0x000000019b157824 */ /* 0x000fe400078e029f */
[C---:B------:R-:W-:Y:S02]  /*9560*/  IMAD R158, R3.reuse, R15, R158 ;  /* 0x0000000f039e7224 */ /* 0x040fe400078e029e */
[----:B------:R-:W-:-:S04]  /*9570*/  IMAD.WIDE.U32 R4, R3, R14, R20 ;  /* 0x0000000e03047225 */ /* 0x000fc800078e0014 */
[----:B------:R-:W-:Y:S01]  /*9580*/  IMAD.IADD R5, R5, 0x1, R158 ;  /* 0x0000000105057824 */ /* 0x000fe200078e029e */
[----:B---3--:R-:W-:-:S04]  /*9590*/  LEA R8, P0, R4, R12, 0x2 ;  /* 0x0000000c04087211 */ /* 0x008fc800078010ff */
[----:B------:R-:W-:-:S05]  /*95a0*/  LEA.HI.X R9, R4, R13, R5, 0x2, P0 ;  /* 0x0000000d04097211 */ /* 0x000fca00000f1405 */
[----:B------:R-:W3:Y:S01]  /*95b0*/  @P1 LDG.E.LTC128B R23, desc[UR36][R8.64] ;  /* 0x0000002408171981 */ /* 0x000ee2000c1e1920 */
[C---:B------:R-:W-:Y:S01]  /*95c0*/  LEA R4, P0, R6.reuse, UR4, 0x2 ;  /* 0x0000000406047c11 */ /* 0x040fe2000f8010ff */
[----:B------:R-:W-:Y:S03]  /*95d0*/  BSSY B1, `(.L_x_36) ;  /* 0x000000e000017945 */ /* 0x000fe60003800000 */
[----:B------:R-:W-:Y:S01]  /*95e0*/  LEA.HI.X R5, R6, UR5, R10, 0x2, P0 ;  /* 0x0000000506057c11 */ /* 0x000fe200080f140a */
[----:B---3--:R-:W-:-:S04]  /*95f0*/  FMUL R6, R23, R16 ;  /* 0x0000001017067220 */ /* 0x008fc80000400000 */
[----:B--2---:R-:W-:-:S05]  /*9600*/  FFMA R6, R11, R2, R6 ;  /* 0x000000020b067223 */ /* 0x004fca0000000006 */
[----:B------:R0:W-:Y:S02]  /*9610*/  @P1 STG.E desc[UR36][R4.64], R6 ;  /* 0x0000000604001986 */ /* 0x0001e4000c101924 */
[----:B0-----:R-:W-:-:S05]  /*9620*/  IMAD.WIDE.U32 R6, R3, R14, R18 ;  /* 0x0000000e03067225 */ /* 0x001fca00078e0012 */
[----:B------:R-:W-:-:S03]  /*9630*/  IADD3 R7, R158, R7, RZ ;  /* 0x000000079e077210 */ /* 0x000fc60007ffe0ff */
[----:B------:R-:W-:-:S04]  /*9640*/  IMAD.WIDE.U32 R6, R22, UR43, R6 ;  /* 0x0000002b16067c25 */ /* 0x000fc8000f8e0006 */
[----:B------:R-:W-:Y:S01]  /*9650*/  IMAD.IADD R7, R159, 0x1, R7 ;  /* 0x000000019f077824 */ /* 0x000fe200078e0207 */
[----:B------:R-:W-:-:S04]  /*9660*/  LEA R10, P0, R6, R12, 0x2 ;  /* 0x0000000c060a7211 */ /* 0x000fc800078010ff */
[----:B------:R-:W-:Y:S02]  /*9670*/  LEA.HI.X R11, R6, R13, R7, 0x2, P0 ;  /* 0x0000000d060b7211 */ /* 0x000fe400000f1407 */
[----:B------:R-:W-:-:S13]  /*9680*/  ISETP.GT.AND P0, PT, R0, 0x1, P3 ;  /* 0x000000010000780c */ /* 0x000fda0001f04270 */
[----:B------:R-:W-:Y:S05]  /*9690*/  @!P0 BRA `(.L_x_37) ;  /* 0x0000000000048947 */ /* 0x000fea0003800000 */
[----:B------:R0:W5:Y:S02]  /*96a0*/  LDG.E.LTC128B R23, desc[UR36][R10.64+0x4] ;  /* 0x000004240a177981 */ /* 0x000164000c1e1920 */
.L_x_37:
[----:B------:R-:W-:Y:S05]  /*96b0*/  BSYNC B1 ;  /* 0x0000000000017941 */ /* 0x000fea0003800000 */
.L_x_36:
[----:B------:R-:W2:Y:S01]  /*96c0*/  LDL.LU R7, [R1+0x4] ;  /* 0x0000040001077983 */ /* 0x000ea20000300800 */
[----:B-----5:R-:W-:Y:S01]  /*96d0*/  FMUL R6, R23, R16 ;  /* 0x0000001017067220 */ /* 0x020fe20000400000 */
[C---:B------:R-:W-:Y:S02]  /*96e0*/  SHF.L.U64.HI R157, R14.reuse, 0x3, R15 ;  /* 0x000000030e9d7819 */ /* 0x040fe4000001020f */
[----:B------:R-:W-:Y:S01]  /*96f0*/  SHF.L.U32 R156, R14, 0x3, RZ ;  /* 0x000000030e9c7819 */ /* 0x000fe200000006ff */
[----:B------:R-:W3:Y:S01]  /*9700*/  LDL.LU R161, [R1+0x8] ;  /* 0x0000080001a17983 */ /* 0x000ee20000300800 */
[----:B------:R-:W-:Y:S01]  /*9710*/  ISETP.GT.AND P1, PT, R153, 0x8, PT ;  /* 0x000000089900780c */ /* 0x000fe20003f24270 */
[----:B--2---:R-:W-:-:S05]  /*9720*/  FFMA R6, R7, R2, R6 ;  /* 0x0000000207067223 */ /* 0x004fca0000000006 */
[----:B------:R1:W-:Y:S01]  /*9730*/  @P0 STG.E desc[UR36][R4.64+0x4], R6 ;  /* 0x0000040604000986 */ /* 0x0003e2000c101924 */
[----:B------:R-:W-:Y:S01]  /*9740*/  ISETP.GT.AND P0, PT, R0, RZ, P1 ;  /* 0x000000ff0000720c */ /* 0x000fe20000f04270 */
[----:B-1----:R-:W-:-:S04]  /*9750*/  IMAD.WIDE.U32 R6, R3, R14, R156 ;  /* 0x0000000e03067225 */ /* 0x002fc800078e009c */
[----:B------:R-:W-:Y:S01]  /*9760*/  IMAD.IADD R158, R158, 0x1, R7 ;  /* 0x000000019e9e7824 */ /* 0x000fe200078e0207 */
[----:B------:R-:W-:-:S04]  /*9770*/  IADD3 R7, P2, R154, R6, RZ ;  /* 0x000000069a077210 */ /* 0x000fc80007f5e0ff */
[----:B------:R-:W-:Y:S02]  /*9780*/  IADD3.X R9, R158, R21, RZ, P2, !PT ;  /* 0x000000159e097210 */ /* 0x000fe400017fe4ff */
[----:B------:R-:W-:-:S04]  /*9790*/  LEA R8, P2, R7, R12, 0x2 ;  /* 0x0000000c07087211 */ /* 0x000fc800078410ff */
[----:B------:R-:W-:-:S05]  /*97a0*/  LEA.HI.X R9, R7, R13, R9, 0x2, P2 ;  /* 0x0000000d07097211 */ /* 0x000fca00010f1409 */
[----:B------:R1:W2:Y:S01]  /*97b0*/  @P0 LDG.E.LTC128B R23, desc[UR36][R8.64] ;  /* 0x0000002408170981 */ /* 0x0002a2000c1e1920 */
[----:B------:R-:W-:Y:S01]  /*97c0*/  IADD3 R6, P2, R18, R6, RZ ;  /* 0x0000000612067210 */ /* 0x000fe20007f5e0ff */
[----:B------:R-:W-:Y:S01]  /*97d0*/  IMAD.U32 R160, RZ, RZ, UR8 ;  /* 0x00000008ffa07e24 */ /* 0x000fe2000f8e00ff */
[----:B------:R-:W-:Y:S01]  /*97e0*/  ISETP.GT.AND P4, PT, R0, 0x1, P1 ;  /* 0x000000010000780c */ /* 0x000fe20000f84270 */
[----:B------:R-:W-:Y:S02]  /*97f0*/  BSSY B1, `(.L_x_38) ;  /* 0x0000011000017945 */ /* 0x000fe40003800000 */
[----:B------:R-:W-:Y:S01]  /*9800*/  IMAD.X R7, R19, 0x1, R158, P2 ;  /* 0x0000000113077824 */ /* 0x000fe200010e069e */
[----:B------:R-:W-:Y:S02]  /*9810*/  MOV R158, UR9 ;  /* 0x00000009009e7c02 */ /* 0x000fe40008000f00 */
[----:B------:R-:W-:Y:S01]  /*9820*/  SHF.L.U32 R160, R160, 0x5, RZ ;  /* 0x00000005a0a07819 */ /* 0x000fe200000006ff */
[----:B------:R-:W-:-:S05]  /*9830*/  IMAD.WIDE.U32 R6, R22, UR43, R6 ;  /* 0x0000002b16067c25 */ /* 0x000fca000f8e0006 */
[----:B------:R-:W-:Y:S02]  /*9840*/  IADD3 R7, R159, R7, RZ ;  /* 0x000000079f077210 */ /* 0x000fe40007ffe0ff */
[----:B-1----:R-:W-:-:S04]  /*9850*/  LEA R8, P2, R6, R12, 0x2 ;  /* 0x0000000c06087211 */ /* 0x002fc800078410ff */
[----:B------:R-:W-:Y:S01]  /*9860*/  LEA.HI.X R9, R6, R13, R7, 0x2, P2 ;  /* 0x0000000d06097211 */ /* 0x000fe200010f1407 */
[----:B------:R-:W-:-:S05]  /*9870*/  IMAD.U32 R6, RZ, RZ, UR8 ;  /* 0x00000008ff067e24 */ /* 0x000fca000f8e00ff */
[----:B------:R-:W-:Y:S01]  /*9880*/  SHF.L.U64.HI R158, R6, 0x5, R158 ;  /* 0x00000005069e7819 */ /* 0x000fe2000001029e */
[----:B--2---:R-:W-:-:S04]  /*9890*/  FMUL R6, R23, R16 ;  /* 0x0000001017067220 */ /* 0x004fc80000400000 */
[----:B---3--:R-:W-:Y:S01]  /*98a0*/  FFMA R161, R161, R2, R6 ;  /* 0x00000002a1a17223 */ /* 0x008fe20000000006 */
[----:B------:R-:W-:-:S05]  /*98b0*/  IADD3 R6, P2, R160, R4, RZ ;  /* 0x00000004a0067210 */ /* 0x000fca0007f5e0ff */
[----:B------:R-:W-:-:S05]  /*98c0*/  IMAD.X R7, R158, 0x1, R5, P2 ;  /* 0x000000019e077824 */ /* 0x000fca00010e0605 */
[----:B------:R1:W-:Y:S01]  /*98d0*/  @P0 STG.E desc[UR36][R6.64], R161 ;  /* 0x000000a106000986 */ /* 0x0003e2000c101924 */
[----:B------:R-:W-:Y:S05]  /*98e0*/  @!P4 BRA `(.L_x_39) ;  /* 0x000000000004c947 */ /* 0x000fea0003800000 */
[----:B------:R2:W5:Y:S02]  /*98f0*/  LDG.E.LTC128B R23, desc[UR36][R8.64+0x4] ;  /* 0x0000042408177981 */ /* 0x000564000c1e1920 */
.L_x_39:
[----:B------:R-:W-:Y:S05]  /*9900*/  BSYNC B1 ;  /* 0x0000000000017941 */ /* 0x000fea0003800000 */
.L_x_38:
[----:B------:R-:W3:Y:S01]  /*9910*/  LDL.LU R162, [R1+0xc] ;  /* 0x00000c0001a27983 */ /* 0x000ee20000300800 */
[----:B-1---5:R-:W-:Y:S01]  /*9920*/  FMUL R161, R23, R16 ;  /* 0x0000001017a17220 */ /* 0x022fe20000400000 */
[----:B------:R-:W-:Y:S01]  /*9930*/  ISETP.GT.AND P0, PT, R0, 0x8, P3 ;  /* 0x000000080000780c */ /* 0x000fe20001f04270 */
[----:B------:R-:W-:Y:S02]  /*9940*/  BSSY B1, `(.L_x_40) ;  /* 0x0000005000017945 */ /* 0x000fe40003800000 */
[----:B---3--:R-:W-:-:S05]  /*9950*/  FFMA R161, R162, R2, R161 ;  /* 0x00000002a2a17223 */ /* 0x008fca00000000a1 */
[----:B------:R1:W-:Y:S05]  /*9960*/  @P4 STG.E desc[UR36][R6.64+0x4], R161 ;  /* 0x000004a106004986 */ /* 0x0003ea000c101924 */
[----:B------:R-:W-:Y:S05]  /*9970*/  @!P0 BRA `(.L_x_41) ;  /* 0x0000000000048947 */ /* 0x000fea0003800000 */
[----:B------:R3:W5:Y:S02]  /*9980*/  LDG.E.LTC128B R23, desc[UR36][R10.64+0x20] ;  /* 0x000020240a177981 */ /* 0x000764000c1e1920 */
.L_x_41:
[----:B------:R-:W-:Y:S05]  /*9990*/  BSYNC B1 ;  /* 0x0000000000017941 */ /* 0x000fea0003800000 */
.L_x_40:
[----:B------:R-:W4:Y:S01]  /*99a0*/  LDL.LU R162, [R1+0x10] ;  /* 0x0000100001a27983 */ /* 0x000f220000300800 */
[----:B-1---5:R-:W-:Y:S01]  /*99b0*/  FMUL R161, R23, R16 ;  /* 0x0000001017a17220 */ /* 0x022fe20000400000 */
[----:B------:R-:W-:Y:S01]  /*99c0*/  ISETP.GT.AND P2, PT, R0, 0x9, P3 ;  /* 0x000000090000780c */ /* 0x000fe20001f44270 */
[----:B------:R-:W-:Y:S02]  /*99d0*/  BSSY B1, `(.L_x_42) ;  /* 0x0000005000017945 */ /* 0x000fe40003800000 */
[----:B----4-:R-:W-:-:S05]  /*99e0*/  FFMA R161, R162, R2, R161 ;  /* 0x00000002a2a17223 */ /* 0x010fca00000000a1 */
[----:B------:R1:W-:Y:S05]  /*99f0*/  @P0 STG.E desc[UR36][R4.64+0x20], R161 ;  /* 0x000020a104000986 */ /* 0x0003ea000c101924 */
[----:B------:R-:W-:Y:S05]  /*9a00*/  @!P2 BRA `(.L_x_43) ;  /* 0x000000000004a947 */ /* 0x000fea0003800000 */
[----:B------:R4:W5:Y:S02]  /*9a10*/  LDG.E.LTC128B R23, desc[UR36][R10.64+0x24] ;  /* 0x000024240a177981 */ /* 0x000964000c1e1920 */
.L_x_43:
[----:B------:R-:W-:Y:S05]  /*9a20*/  BSYNC B1 ;  /* 0x0000000000017941 */ /* 0x000fea0003800000 */
.L_x_42:
[----:B------:R-:W2:Y:S01]  /*9a30*/  LDL.LU R162, [R1+0x14] ;  /* 0x0000140001a27983 */ /* 0x000ea20000300800 */
[----:B-1---5:R-:W-:Y:S01]  /*9a40*/  FMUL R161, R23, R16 ;  /* 0x0000001017a17220 */ /* 0x022fe20000400000 */
[----:B------:R-:W-:Y:S01]  /*9a50*/  ISETP.GT.AND P0, PT, R0, 0x8, P1 ;  /* 0x000000080000780c */ /* 0x000fe20000f04270 */
[----:B------:R-:W-:Y:S02]  /*9a60*/  BSSY B1, `(.L_x_44) ;  /* 0x0000005000017945 */ /* 0x000fe40003800000 */
[----:B--2---:R-:W-:-:S05]  /*9a70*/  FFMA R161, R162, R2, R161 ;  /* 0x00000002a2a17223 */ /* 0x004fca00000000a1 */
[----:B------:R1:W-:Y:S05]  /*9a80*/  @P2 STG.E desc[UR36][R4.64+0x24], R161 ;  /* 0x000024a104002986 */ /* 0x0003ea000c101924 */
[----:B------:R-:W-:Y:S05]  /*9a90*/  @!P0 BRA `(.L_x_45) ;  /* 0x0000000000048947 */ /* 0x000fea0003800000 */
[----:B------:R2:W5:Y:S02]  /*9aa0*/  LDG.E.LTC128B R23, desc[UR36][R8.64+0x20] ;  /* 0x0000202408177981 */ /* 0x000564000c1e1920 */
.L_x_45:
[----:B------:R-:W-:Y:S05]  /*9ab0*/  BSYNC B1 ;  /* 0x0000000000017941 */ /* 0x000fea0003800000 */
.L_x_44:
        /* <DEDUP_REMOVED lines=8> */
.L_x_47:
[----:B------:R-:W-:Y:S05]  /*9b40*/  BSYNC B1 ;  /* 0x0000000000017941 */ /* 0x000fea0003800000 */
.L_x_46:
        /* <DEDUP_REMOVED lines=8> */
.L_x_49:
[----:B------:R-:W-:Y:S05]  /*9bd0*/  BSYNC B1 ;  /* 0x0000000000017941 */ /* 0x000fea0003800000 */
.L_x_48:
        /* <DEDUP_REMOVED lines=8> */
.L_x_51:
[----:B------:R-:W-:Y:S05]  /*9c60*/  BSYNC B1 ;  /* 0x0000000000017941 */ /* 0x000fea0003800000 */
.L_x_50:
        /* <DEDUP_REMOVED lines=8> */
.L_x_53:
[----:B------:R-:W-:Y:S05]  /*9cf0*/  BSYNC B1 ;  /* 0x0000000000017941 */ /* 0x000fea0003800000 */
.L_x_52:
        /* <DEDUP_REMOVED lines=8> */
.L_x_55:
[----:B------:R-:W-:Y:S05]  /*9d80*/  BSYNC B1 ;  /* 0x0000000000017941 */ /* 0x000fea0003800000 */
.L_x_54:
        /* <DEDUP_REMOVED lines=8> */
.L_x_57:
[----:B------:R-:W-:Y:S05]  /*9e10*/  BSYNC B1 ;  /* 0x0000000000017941 */ /* 0x000fea0003800000 */
.L_x_56:
        /* <DEDUP_REMOVED lines=8> */
.L_x_59:
[----:B------:R-:W-:Y:S05]  /*9ea0*/  BSYNC B1 ;  /* 0x0000000000017941 */ /* 0x000fea0003800000 */
.L_x_58:
        /* <DEDUP_REMOVED lines=8> */
.L_x_61:
[----:B------:R-:W-:Y:S05]  /*9f30*/  BSYNC B1 ;  /* 0x0000000000017941 */ /* 0x000fea0003800000 */
.L_x_60:
        /* <DEDUP_REMOVED lines=8> */
.L_x_63:
[----:B------:R-:W-:Y:S05]  /*9fc0*/  BSYNC B1 ;  /* 0x0000000000017941 */ /* 0x000fea0003800000 */
.L_x_62:
        /* <DEDUP_REMOVED lines=8> */
.L_x_65:
[----:B------:R-:W-:Y:S05]  /*a050*/  BSYNC B1 ;  /* 0x0000000000017941 */ /* 0x000fea0003800000 */
.L_x_64:
        /* <DEDUP_REMOVED lines=8> */
.L_x_67:
[----:B------:R-:W-:Y:S05]  /*a0e0*/  BSYNC B1 ;  /* 0x0000000000017941 */ /* 0x000fea0003800000 */
.L_x_66:
        /* <DEDUP_REMOVED lines=8> */
.L_x_69:
[----:B------:R-:W-:Y:S05]  /*a170*/  BSYNC B1 ;  /* 0x0000000000017941 */ /* 0x000fea0003800000 */
.L_x_68:
        /* <DEDUP_REMOVED lines=8> */
.L_x_71:
[----:B------:R-:W-:Y:S05]  /*a200*/  BSYNC B1 ;  /* 0x0000000000017941 */ /* 0x000fea0003800000 */
.L_x_70:
        /* <DEDUP_REMOVED lines=8> */
.L_x_73:
[----:B------:R-:W-:Y:S05]  /*a290*/  BSYNC B1 ;  /* 0x0000000000017941 */ /* 0x000fea0003800000 */
.L_x_72:
        /* <DEDUP_REMOVED lines=8> */
.L_x_75:
[----:B------:R-:W-:Y:S05]  /*a320*/  BSYNC B1 ;  /* 0x0000000000017941 */ /* 0x000fea0003800000 */
.L_x_74:
        /* <DEDUP_REMOVED lines=8> */
.L_x_77:
[----:B------:R-:W-:Y:S05]  /*a3b0*/  BSYNC B1 ;  /* 0x0000000000017941 */ /* 0x000fea0003800000 */
.L_x_76:
        /* <DEDUP_REMOVED lines=8> */
.L_x_79:
[----:B------:R-:W-:Y:S05]  /*a440*/  BSYNC B1 ;  /* 0x0000000000017941 */ /* 0x000fea0003800000 */
.L_x_78:
        /* <DEDUP_REMOVED lines=8> */
.L_x_81:
[----:B------:R-:W-:Y:S05]  /*a4d0*/  BSYNC B1 ;  /* 0x0000000000017941 */ /* 0x000fea0003800000 */
.L_x_80:
        /* <DEDUP_REMOVED lines=8> */
.L_x_83:
[----:B------:R-:W-:Y:S05]  /*a560*/  BSYNC B1 ;  /* 0x0000000000017941 */ /* 0x000fea0003800000 */
.L_x_82:
        /* <DEDUP_REMOVED lines=8> */
.L_x_85:
[----:B------:R-:W-:Y:S05]  /*a5f0*/  BSYNC B1 ;  /* 0x0000000000017941 */ /* 0x000fea0003800000 */
.L_x_84:
        /* <DEDUP_REMOVED lines=8> */
.L_x_87:
[----:B------:R-:W-:Y:S05]  /*a680*/  BSYNC B1 ;  /* 0x0000000000017941 */ /* 0x000fea0003800000 */
.L_x_86:
        /* <DEDUP_REMOVED lines=8> */
.L_x_89:
[----:B------:R-:W-:Y:S05]  /*a710*/  BSYNC B1 ;  /* 0x0000000000017941 */ /* 0x000fea0003800000 */
.L_x_88:
        /* <DEDUP_REMOVED lines=8> */
.L_x_91:
[----:B------:R-:W-:Y:S05]  /*a7a0*/  BSYNC B1 ;  /* 0x0000000000017941 */ /* 0x000fea0003800000 */
.L_x_90:
        /* <DEDUP_REMOVED lines=8> */
.L_x_93:
[----:B------:R-:W-:Y:S05]  /*a830*/  BSYNC B1 ;  /* 0x0000000000017941 */ /* 0x000fea0003800000 */
.L_x_92:
        /* <DEDUP_REMOVED lines=8> */
.L_x_95:
[----:B------:R-:W-:Y:S05]  /*a8c0*/  BSYNC B1 ;  /* 0x0000000000017941 */ /* 0x000fea0003800000 */
.L_x_94:
        /* <DEDUP_REMOVED lines=8> */
.L_x_97:
[----:B------:R-:W-:Y:S05]  /*a950*/  BSYNC B1 ;  /* 0x0000000000017941 */ /* 0x000fea0003800000 */
.L_x_96:
        /* <DEDUP_REMOVED lines=8> */
.L_x_99:
[----:B------:R-:W-:Y:S05]  /*a9e0*/  BSYNC B1 ;  /* 0x0000000000017941 */ /* 0x000fea0003800000 */
.L_x_98:
        /* <DEDUP_REMOVED lines=8> */
.L_x_101:
[----:B------:R-:W-:Y:S05]  /*aa70*/  BSYNC B1 ;  /* 0x0000000000017941 */ /* 0x000fea0003800000 */
.L_x_100:
        /* <DEDUP_REMOVED lines=8> */
.L_x_103:
[----:B------:R-:W-:Y:S05]  /*ab00*/  BSYNC B1 ;  /* 0x0000000000017941 */ /* 0x000fea0003800000 */
.L_x_102:
        /* <DEDUP_REMOVED lines=8> */
.L_x_105:
[----:B------:R-:W-:Y:S05]  /*ab90*/  BSYNC B1 ;  /* 0x0000000000017941 */ /* 0x000fea0003800000 */
.L_x_104:
        /* <DEDUP_REMOVED lines=8> */
.L_x_107:
[----:B------:R-:W-:Y:S05]  /*ac20*/  BSYNC B1 ;  /* 0x0000000000017941 */ /* 0x000fea0003800000 */
.L_x_106:
        /* <DEDUP_REMOVED lines=8> */
.L_x_109:
[----:B------:R-:W-:Y:S05]  /*acb0*/  BSYNC B1 ;  /* 0x0000000000017941 */ /* 0x000fea0003800000 */
.L_x_108:
        /* <DEDUP_REMOVED lines=8> */
.L_x_111:
[----:B------:R-:W-:Y:S05]  /*ad40*/  BSYNC B1 ;  /* 0x0000000000017941 */ /* 0x000fea0003800000 */
.L_x_110:
        /* <DEDUP_REMOVED lines=8> */
.L_x_113:
[----:B------:R-:W-:Y:S05]  /*add0*/  BSYNC B1 ;  /* 0x0000000000017941 */ /* 0x000fea0003800000 */
.L_x_112:
        /* <DEDUP_REMOVED lines=8> */
.L_x_115:
[----:B------:R-:W-:Y:S05]  /*ae60*/  BSYNC B1 ;  /* 0x0000000000017941 */ /* 0x000fea0003800000 */
.L_x_114:
        /* <DEDUP_REMOVED lines=8> */
.L_x_117:
[----:B------:R-:W-:Y:S05]  /*aef0*/  BSYNC B1 ;  /* 0x0000000000017941 */ /* 0x000fea0003800000 */
.L_x_116:
        /* <DEDUP_REMOVED lines=8> */
.L_x_119:
[----:B------:R-:W-:Y:S05]  /*af80*/  BSYNC B1 ;  /* 0x0000000000017941 */ /* 0x000fea0003800000 */
.L_x_118:
        /* <DEDUP_REMOVED lines=8> */
.L_x_121:
[----:B------:R-:W-:Y:S05]  /*b010*/  BSYNC B1 ;  /* 0x0000000000017941 */ /* 0x000fea0003800000 */
.L_x_120:
        /* <DEDUP_REMOVED lines=8> */
.L_x_123:
[----:B------:R-:W-:Y:S05]  /*b0a0*/  BSYNC B1 ;  /* 0x0000000000017941 */ /* 0x000fea0003800000 */
.L_x_122:
        /* <DEDUP_REMOVED lines=8> */
.L_x_125:
[----:B------:R-:W-:Y:S05]  /*b130*/  BSYNC B1 ;  /* 0x0000000000017941 */ /* 0x000fea0003800000 */
.L_x_124:
        /* <DEDUP_REMOVED lines=8> */
.L_x_127:
[----:B------:R-:W-:Y:S05]  /*b1c0*/  BSYNC B1 ;  /* 0x0000000000017941 */ /* 0x000fea0003800000 */
.L_x_126:
        /* <DEDUP_REMOVED lines=8> */
.L_x_129:
[----:B------:R-:W-:Y:S05]  /*b250*/  BSYNC B1 ;  /* 0x0000000000017941 */ /* 0x000fea0003800000 */
.L_x_128:
        /* <DEDUP_REMOVED lines=8> */
.L_x_131:
[----:B------:R-:W-:Y:S05]  /*b2e0*/  BSYNC B1 ;  /* 0x0000000000017941 */ /* 0x000fea0003800000 */
.L_x_130:
        /* <DEDUP_REMOVED lines=8> */
.L_x_133:
[----:B------:R-:W-:Y:S05]  /*b370*/  BSYNC B1 ;  /* 0x0000000000017941 */ /* 0x000fea0003800000 */
.L_x_132:
        /* <DEDUP_REMOVED lines=8> */
.L_x_135:
[----:B------:R-:W-:Y:S05]  /*b400*/  BSYNC B1 ;  /* 0x0000000000017941 */ /* 0x000fea0003800000 */
.L_x_134:
        /* <DEDUP_REMOVED lines=8> */
.L_x_137:
[----:B------:R-:W-:Y:S05]  /*b490*/  BSYNC B1 ;  /* 0x0000000000017941 */ /* 0x000fea0003800000 */
.L_x_136:
        /* <DEDUP_REMOVED lines=8> */
.L_x_139:
[----:B------:R-:W-:Y:S05]  /*b520*/  BSYNC B1 ;  /* 0x0000000000017941 */ /* 0x000fea0003800000 */
.L_x_138:
        /* <DEDUP_REMOVED lines=8> */
.L_x_141:
[----:B------:R-:W-:Y:S05]  /*b5b0*/  BSYNC B1 ;  /* 0x0000000000017941 */ /* 0x000fea0003800000 */
.L_x_140:
        /* <DEDUP_REMOVED lines=8> */
.L_x_143:
[----:B------:R-:W-:Y:S05]  /*b640*/  BSYNC B1 ;  /* 0x0000000000017941 */ /* 0x000fea0003800000 */
.L_x_142:
        /* <DEDUP_REMOVED lines=8> */
.L_x_145:
[----:B------:R-:W-:Y:S05]  /*b6d0*/  BSYNC B1 ;  /* 0x0000000000017941 */ /* 0x000fea0003800000 */
.L_x_144:
        /* <DEDUP_REMOVED lines=8> */
.L_x_147:
[----:B------:R-:W-:Y:S05]  /*b760*/  BSYNC B1 ;  /* 0x0000000000017941 */ /* 0x000fea0003800000 */
.L_x_146:
        /* <DEDUP_REMOVED lines=8> */
.L_x_149:
[----:B------:R-:W-:Y:S05]  /*b7f0*/  BSYNC B1 ;  /* 0x0000000000017941 */ /* 0x000fea0003800000 */
.L_x_148:
        /* <DEDUP_REMOVED lines=8> */
.L_x_151:
[----:B------:R-:W-:Y:S05]  /*b880*/  BSYNC B1 ;  /* 0x0000000000017941 */ /* 0x000fea0003800000 */
.L_x_150:
        /* <DEDUP_REMOVED lines=8> */
.L_x_153:
[----:B------:R-:W-:Y:S05]  /*b910*/  BSYNC B1 ;  /* 0x0000000000017941 */ /* 0x000fea0003800000 */
.L_x_152:
        /* <DEDUP_REMOVED lines=8> */
.L_x_155:
[----:B------:R-:W-:Y:S05]  /*b9a0*/  BSYNC B1 ;  /* 0x0000000000017941 */ /* 0x000fea0003800000 */
.L_x_154:
        /* <DEDUP_REMOVED lines=8> */
.L_x_157:
[----:B------:R-:W-:Y:S05]  /*ba30*/  BSYNC B1 ;  /* 0x0000000000017941 */ /* 0x000fea0003800000 */
.L_x_156:
        /* <DEDUP_REMOVED lines=8> */
.L_x_159:
[----:B------:R-:W-:Y:S05]  /*bac0*/  BSYNC B1 ;  /* 0x0000000000017941 */ /* 0x000fea0003800000 */
.L_x_158:
        /* <DEDUP_REMOVED lines=8> */
.L_x_161:
[----:B------:R-:W-:Y:S05]  /*bb50*/  BSYNC B1 ;  /* 0x0000000000017941 */ /* 0x000fea0003800000 */
.L_x_160:
        /* <DEDUP_REMOVED lines=8> */
.L_x_163:
[----:B------:R-:W-:Y:S05]  /*bbe0*/  BSYNC B1 ;  /* 0x0000000000017941 */ /* 0x000fea0003800000 */
.L_x_162:
        /* <DEDUP_REMOVED lines=8> */
.L_x_165:
[----:B------:R-:W-:Y:S05]  /*bc70*/  BSYNC B1 ;  /* 0x0000000000017941 */ /* 0x000fea0003800000 */
.L_x_164:
        /* <DEDUP_REMOVED lines=8> */
.L_x_167:
[----:B------:R-:W-:Y:S05]  /*bd00*/  BSYNC B1 ;  /* 0x0000000000017941 */ /* 0x000fea0003800000 */
.L_x_166:
        /* <DEDUP_REMOVED lines=8> */
.L_x_169:
[----:B------:R-:W-:Y:S05]  /*bd90*/  BSYNC B1 ;  /* 0x0000000000017941 */ /* 0x000fea0003800000 */
.L_x_168:
        /* <DEDUP_REMOVED lines=8> */
.L_x_171:
[----:B------:R-:W-:Y:S05]  /*be20*/  BSYNC B1 ;  /* 0x0000000000017941 */ /* 0x000fea0003800000 */
.L_x_170:
        /* <DEDUP_REMOVED lines=8> */
.L_x_173:
[----:B------:R-:W-:Y:S05]  /*beb0*/  BSYNC B1 ;  /* 0x0000000000017941 */ /* 0x000fea0003800000 */
.L_x_172:
        /* <DEDUP_REMOVED lines=8> */
.L_x_175:
[----:B------:R-:W-:Y:S05]  /*bf40*/  BSYNC B1 ;  /* 0x0000000000017941 */ /* 0x000fea0003800000 */
.L_x_174:
        /* <DEDUP_REMOVED lines=8> */
.L_x_177:
[----:B------:R-:W-:Y:S05]  /*bfd0*/  BSYNC B1 ;  /* 0x0000000000017941 */ /* 0x000fea0003800000 */
.L_x_176:
        /* <DEDUP_REMOVED lines=8> */
.L_x_179:
[----:B------:R-:W-:Y:S05]  /*c060*/  BSYNC B1 ;  /* 0x0000000000017941 */ /* 0x000fea0003800000 */
.L_x_178:
        /* <DEDUP_REMOVED lines=8> */
.L_x_181:
[----:B------:R-:W-:Y:S05]  /*c0f0*/  BSYNC B1 ;  /* 0x0000000000017941 */ /* 0x000fea0003800000 */
.L_x_180:
        /* <DEDUP_REMOVED lines=8> */
.L_x_183:
[----:B------:R-:W-:Y:S05]  /*c180*/  BSYNC B1 ;  /* 0x0000000000017941 */ /* 0x000fea0003800000 */
.L_x_182:
        /* <DEDUP_REMOVED lines=8> */
.L_x_185:
[----:B------:R-:W-:Y:S05]  /*c210*/  BSYNC B1 ;  /* 0x0000000000017941 */ /* 0x000fea0003800000 */
.L_x_184:
        /* <DEDUP_REMOVED lines=8> */
.L_x_187:
[----:B------:R-:W-:Y:S05]  /*c2a0*/  BSYNC B1 ;  /* 0x0000000000017941 */ /* 0x000fea0003800000 */
.L_x_186:
        /* <DEDUP_REMOVED lines=8> */
.L_x_189:
[----:B------:R-:W-:Y:S05]  /*c330*/  BSYNC B1 ;  /* 0x0000000000017941 */ /* 0x000fea0003800000 */
.L_x_188:
        /* <DEDUP_REMOVED lines=8> */
.L_x_191:
[----:B------:R-:W-:Y:S05]  /*c3c0*/  BSYNC B1 ;  /* 0x0000000000017941 */ /* 0x000fea0003800000 */
.L_x_190:
        /* <DEDUP_REMOVED lines=8> */
.L_x_193:
[----:B------:R-:W-:Y:S05]  /*c450*/  BSYNC B1 ;  /* 0x0000000000017941 */ /* 0x000fea0003800000 */
.L_x_192:
        /* <DEDUP_REMOVED lines=8> */
.L_x_195:
[----:B------:R-:W-:Y:S05]  /*c4e0*/  BSYNC B1 ;  /* 0x0000000000017941 */ /* 0x000fea0003800000 */
.L_x_194:
        /* <DEDUP_REMOVED lines=8> */
.L_x_197:
[----:B------:R-:W-:Y:S05]  /*c570*/  BSYNC B1 ;  /* 0x0000000000017941 */ /* 0x000fea0003800000 */
.L_x_196:
        /* <DEDUP_REMOVED lines=8> */
.L_x_199:
[----:B------:R-:W-:Y:S05]  /*c600*/  BSYNC B1 ;  /* 0x0000000000017941 */ /* 0x000fea0003800000 */
.L_x_198:
        /* <DEDUP_REMOVED lines=8> */
.L_x_201:
[----:B------:R-:W-:Y:S05]  /*c690*/  BSYNC B1 ;  /* 0x0000000000017941 */ /* 0x000fea0003800000 */
.L_x_200:
        /* <DEDUP_REMOVED lines=8> */
.L_x_203:
[----:B------:R-:W-:Y:S05]  /*c720*/  BSYNC B1 ;  /* 0x0000000000017941 */ /* 0x000fea0003800000 */
.L_x_202:
        /* <DEDUP_REMOVED lines=8> */
.L_x_205:
[----:B------:R-:W-:Y:S05]  /*c7b0*/  BSYNC B1 ;  /* 0x0000000000017941 */ /* 0x000fea0003800000 */
.L_x_204:
        /* <DEDUP_REMOVED lines=8> */
.L_x_207:
[----:B------:R-:W-:Y:S05]  /*c840*/  BSYNC B1 ;  /* 0x0000000000017941 */ /* 0x000fea0003800000 */
.L_x_206:
        /* <DEDUP_REMOVED lines=8> */
.L_x_209:
[----:B------:R-:W-:Y:S05]  /*c8d0*/  BSYNC B1 ;  /* 0x0000000000017941 */ /* 0x000fea0003800000 */
.L_x_208:
        /* <DEDUP_REMOVED lines=8> */
.L_x_211:
[----:B------:R-:W-:Y:S05]  /*c960*/  BSYNC B1 ;  /* 0x0000000000017941 */ /* 0x000fea0003800000 */
.L_x_210:
        /* <DEDUP_REMOVED lines=8> */
.L_x_213:
[----:B------:R-:W-:Y:S05]  /*c9f0*/  BSYNC B1 ;  /* 0x0000000000017941 */ /* 0x000fea0003800000 */
.L_x_212:
        /* <DEDUP_REMOVED lines=8> */
.L_x_215:
[----:B------:R-:W-:Y:S05]  /*ca80*/  BSYNC B1 ;  /* 0x0000000000017941 */ /* 0x000fea0003800000 */
.L_x_214:
        /* <DEDUP_REMOVED lines=8> */
.L_x_217:
[----:B------:R-:W-:Y:S05]  /*cb10*/  BSYNC B1 ;  /* 0x0000000000017941 */ /* 0x000fea0003800000 */
.L_x_216:
        /* <DEDUP_REMOVED lines=8> */
.L_x_219:
[----:B------:R-:W-:Y:S05]  /*cba0*/  BSYNC B1 ;  /* 0x0000000000017941 */ /* 0x000fea0003800000 */
.L_x_218:
        /* <DEDUP_REMOVED lines=8> */
.L_x_221:
[----:B------:R-:W-:Y:S05]  /*cc30*/  BSYNC B1 ;  /* 0x0000000000017941 */ /* 0x000fea0003800000 */
.L_x_220:
        /* <DEDUP_REMOVED lines=8> */
.L_x_223:
[----:B------:R-:W-:Y:S05]  /*ccc0*/  BSYNC B1 ;  /* 0x0000000000017941 */ /* 0x000fea0003800000 */
.L_x_222:
        /* <DEDUP_REMOVED lines=8> */
.L_x_225:
[----:B------:R-:W-:Y:S05]  /*cd50*/  BSYNC B1 ;  /* 0x0000000000017941 */ /* 0x000fea0003800000 */
.L_x_224:
        /* <DEDUP_REMOVED lines=8> */
.L_x_227:
[----:B------:R-:W-:Y:S05]  /*cde0*/  BSYNC B1 ;  /* 0x0000000000017941 */ /* 0x000fea0003800000 */
.L_x_226:
        /* <DEDUP_REMOVED lines=8> */
.L_x_229:
[----:B------:R-:W-:Y:S05]  /*ce70*/  BSYNC B1 ;  /* 0x0000000000017941 */ /* 0x000fea0003800000 */
.L_x_228:
        /* <DEDUP_REMOVED lines=8> */
.L_x_231:
[----:B------:R-:W-:Y:S05]  /*cf00*/  BSYNC B1 ;  /* 0x0000000000017941 */ /* 0x000fea0003800000 */
.L_x_230:
        /* <DEDUP_REMOVED lines=8> */
.L_x_233:
[----:B------:R-:W-:Y:S05]  /*cf90*/  BSYNC B1 ;  /* 0x0000000000017941 */ /* 0x000fea0003800000 */
.L_x_232:
        /* <DEDUP_REMOVED lines=8> */
.L_x_235:
[----:B------:R-:W-:Y:S05]  /*d020*/  BSYNC B1 ;  /* 0x0000000000017941 */ /* 0x000fea0003800000 */
.L_x_234:
        /* <DEDUP_REMOVED lines=8> */
.L_x_237:
[----:B------:R-:W-:Y:S05]  /*d0b0*/  BSYNC B1 ;  /* 0x0000000000017941 */ /* 0x000fea0003800000 */
.L_x_236:
        /* <DEDUP_REMOVED lines=8> */
.L_x_239:
[----:B------:R-:W-:Y:S05]  /*d140*/  BSYNC B1 ;  /* 0x0000000000017941 */ /* 0x000fea0003800000 */
.L_x_238:
        /* <DEDUP_REMOVED lines=8> */
.L_x_241:
[----:B------:R-:W-:Y:S05]  /*d1d0*/  BSYNC B1 ;  /* 0x0000000000017941 */ /* 0x000fea0003800000 */
.L_x_240:
        /* <DEDUP_REMOVED lines=8> */
.L_x_243:
[----:B------:R-:W-:Y:S05]  /*d260*/  BSYNC B1 ;  /* 0x0000000000017941 */ /* 0x000fea0003800000 */
.L_x_242:
        /* <DEDUP_REMOVED lines=8> */
.L_x_245:
[----:B------:R-:W-:Y:S05]  /*d2f0*/  BSYNC B1 ;  /* 0x0000000000017941 */ /* 0x000fea0003800000 */
.L_x_244:
        /* <DEDUP_REMOVED lines=8> */
.L_x_247:
[----:B------:R-:W-:Y:S05]  /*d380*/  BSYNC B1 ;  /* 0x0000000000017941 */ /* 0x000fea0003800000 */
.L_x_246:
        /* <DEDUP_REMOVED lines=8> */
.L_x_249:
[----:B------:R-:W-:Y:S05]  /*d410*/  BSYNC B1 ;  /* 0x0000000000017941 */ /* 0x000fea0003800000 */
.L_x_248:
        /* <DEDUP_REMOVED lines=8> */
.L_x_251:
[----:B------:R-:W-:Y:S05]  /*d4a0*/  BSYNC B1 ;  /* 0x0000000000017941 */ /* 0x000fea0003800000 */
.L_x_250:
        /* <DEDUP_REMOVED lines=8> */
.L_x_253:
[----:B------:R-:W-:Y:S05]  /*d530*/  BSYNC B1 ;  /* 0x0000000000017941 */ /* 0x000fea0003800000 */
.L_x_252:
        /* <DEDUP_REMOVED lines=8> */
.L_x_255:
[----:B------:R-:W-:Y:S05]  /*d5c0*/  BSYNC B1 ;  /* 0x0000000000017941 */ /* 0x000fea0003800000 */
.L_x_254:
        /* <DEDUP_REMOVED lines=8> */
.L_x_257:
[----:B------:R-:W-:Y:S05]  /*d650*/  BSYNC B1 ;  /* 0x0000000000017941 */ /* 0x000fea0003800000 */
.L_x_256:
        /* <DEDUP_REMOVED lines=8> */
.L_x_259:
[----:B------:R-:W-:Y:S05]  /*d6e0*/  BSYNC B1 ;  /* 0x0000000000017941 */ /* 0x000fea0003800000 */
.L_x_258:
        /* <DEDUP_REMOVED lines=8> */
.L_x_261:
[----:B------:R-:W-:Y:S05]  /*d770*/  BSYNC B1 ;  /* 0x0000000000017941 */ /* 0x000fea0003800000 */
.L_x_260:
        /* <DEDUP_REMOVED lines=8> */
.L_x_263:
[----:B------:R-:W-:Y:S05]  /*d800*/  BSYNC B1 ;  /* 0x0000000000017941 */ /* 0x000fea0003800000 */
.L_x_262:
        /* <DEDUP_REMOVED lines=8> */
.L_x_265:
[----:B------:R-:W-:Y:S05]  /*d890*/  BSYNC B1 ;  /* 0x0000000000017941 */ /* 0x000fea0003800000 */
.L_x_264:
        /* <DEDUP_REMOVED lines=8> */
.L_x_267:
[----:B------:R-:W-:Y:S05]  /*d920*/  BSYNC B1 ;  /* 0x0000000000017941 */ /* 0x000fea0003800000 */
.L_x_266:
        /* <DEDUP_REMOVED lines=8> */
.L_x_269:
[----:B------:R-:W-:Y:S05]  /*d9b0*/  BSYNC B1 ;  /* 0x0000000000017941 */ /* 0x000fea0003800000 */
.L_x_268:
        /* <DEDUP_REMOVED lines=8> */
.L_x_271:
[----:B------:R-:W-:Y:S05]  /*da40*/  BSYNC B1 ;  /* 0x0000000000017941 */ /* 0x000fea0003800000 */
.L_x_270:
        /* <DEDUP_REMOVED lines=8> */
.L_x_273:
[----:B------:R-:W-:Y:S05]  /*dad0*/  BSYNC B1 ;  /* 0x0000000000017941 */ /* 0x000fea0003800000 */
.L_x_272:
        /* <DEDUP_REMOVED lines=8> */
.L_x_275:
[----:B------:R-:W-:Y:S05]  /*db60*/  BSYNC B1 ;  /* 0x0000000000017941 */ /* 0x000fea0003800000 */
.L_x_274:
        /* <DEDUP_REMOVED lines=8> */
.L_x_277:
[----:B------:R-:W-:Y:S05]  /*dbf0*/  BSYNC B1 ;  /* 0x0000000000017941 */ /* 0x000fea0003800000 */
.L_x_276:
        /* <DEDUP_REMOVED lines=8> */
.L_x_279:
[----:B------:R-:W-:Y:S05]  /*dc80*/  BSYNC B1 ;  /* 0x0000000000017941 */ /* 0x000fea0003800000 */
.L_x_278:
        /* <DEDUP_REMOVED lines=8> */
.L_x_281:
[----:B------:R-:W-:Y:S05]  /*dd10*/  BSYNC B1 ;  /* 0x0000000000017941 */ /* 0x000fea0003800000 */
.L_x_280:
[----:B------:R-:W3:Y:S01]  /*dd20*/  LDL.LU R162, [R1+0x1f0] ;  /* 0x0001f00001a27983 */ /* 0x000ee20000300800 */
[----:B-1---5:R-:W-:Y:S01]  /*dd30*/  FMUL R161, R23, R16 ;  /* 0x0000001017a17220 */ /* 0x022fe20000400000 */
[----:B------:R-:W-:Y:S01]  /*dd40*/  ISETP.GT.AND P3, PT, R0, 0xf9, P3 ;  /* 0x000000f90000780c */ /* 0x000fe20001f64270 */
[----:B------:R-:W-:Y:S01]  /*dd50*/  BSSY B1, `(.L_x_282) ;  /* 0x0000006000017945 */ /* 0x000fe20003800000 */
[----:B------:R-:W-:Y:S01]  /*dd60*/  IADD3 R163, P0, R3, 0x80, RZ ;  /* 0x0000008003a37810 */ /* 0x000fe20007f1e0ff */
[----:B---3--:R-:W-:-:S05]  /*dd70*/  FFMA R161, R162, R2, R161 ;  /* 0x00000002a2a17223 */ /* 0x008fca00000000a1 */
[----:B------:R1:W-:Y:S05]  /*dd80*/  @P4 STG.E desc[UR36][R4.64+0x3e0], R161 ;  /* 0x0003e0a104004986 */ /* 0x0003ea000c101924 */
[----:B------:R-:W-:Y:S05]  /*dd90*/  @!P3 BRA `(.L_x_283) ;  /* 0x000000000004b947 */ /* 0x000fea0003800000 */
[----:B------:R3:W5:Y:S02]  /*dda0*/  LDG.E.LTC128B R23, desc[UR36][R10.64+0x3e4] ;  /* 0x0003e4240a177981 */ /* 0x000764000c1e1920 */
.L_x_283:
[----:B------:R-:W-:Y:S05]  /*ddb0*/  BSYNC B1 ;  /* 0x0000000000017941 */ /* 0x000fea0003800000 */
.L_x_282:
[----:B0-234-:R-:W2:Y:S01]  /*ddc0*/  LDL.LU R10, [R1+0x1f4] ;  /* 0x0001f400010a7983 */ /* 0x01dea20000300800 */
[----:B-----5:R-:W-:Y:S01]  /*ddd0*/  FMUL R3, R23, R16 ;  /* 0x0000001017037220 */ /* 0x020fe20000400000 */
[----:B------:R-:W-:Y:S01]  /*dde0*/  ISETP.GT.AND P2, PT, R0, 0xf8, P1 ;  /* 0x000000f80000780c */ /* 0x000fe20000f44270 */
[----:B------:R-:W-:Y:S01]  /*ddf0*/  BSSY B1, `(.L_x_284) ;  /* 0x0000007000017945 */ /* 0x000fe20003800000 */
[----:B------:R-:W-:Y:S01]  /*de00*/  IADD3.X R11, RZ, UR7, RZ, P0, !PT ;  /* 0x00000007ff0b7c10 */ /* 0x000fe200087fe4ff */
[----:B--2---:R-:W-:-:S04]  /*de10*/  FFMA R3, R10, R2, R3 ;  /* 0x000000020a037223 */ /* 0x004fc80000000003 */
[----:B------:R-:W-:Y:S01]  /*de20*/  IMAD R10, R11, R14, RZ ;  /* 0x0000000e0b0a7224 */ /* 0x000fe200078e02ff */
[----:B------:R0:W-:Y:S05]  /*de30*/  @P3 STG.E desc[UR36][R4.64+0x3e4], R3 ;  /* 0x0003e40304003986 */ /* 0x0001ea000c101924 */
[----:B------:R-:W-:Y:S05]  /*de40*/  @!P2 BRA `(.L_x_285) ;  /* 0x000000000004a947 */ /* 0x000fea0003800000 */
[----:B------:R2:W5:Y:S02]  /*de50*/  LDG.E.LTC128B R23, desc[UR36][R8.64+0x3e0] ;  /* 0x0003e02408177981 */ /* 0x000564000c1e1920 */
.L_x_285:
[----:B------:R-:W-:Y:S05]  /*de60*/  BSYNC B1 ;  /* 0x0000000000017941 */ /* 0x000fea0003800000 */
.L_x_284:
[----:B------:R-:W3:Y:S01]  /*de70*/  LDL.LU R11, [R1+0x1f8] ;  /* 0x0001f800010b7983 */ /* 0x000ee20000300800 */
[----:B0----5:R-:W-:Y:S01]  /*de80*/  FMUL R3, R23, R16 ;  /* 0x0000001017037220 */ /* 0x021fe20000400000 */
[C---:B------:R-:W-:Y:S01]  /*de90*/  ISETP.GT.AND P1, PT, R0.reuse, 0xf9, P1 ;  /* 0x000000f90000780c */ /* 0x040fe20000f24270 */
[----:B------:R-:W-:Y:S01]  /*dea0*/  IMAD R165, R163, R15, R10 ;  /* 0x0000000fa3a57224 */ /* 0x000fe200078e020a */
[----:B------:R-:W-:Y:S01]  /*deb0*/  ISETP.GT.AND P0, PT, R153, 0x80, PT ;  /* 0x000000809900780c */ /* 0x000fe20003f04270 */
[----:B------:R-:W-:Y:S03]  /*dec0*/  BSSY B1, `(.L_x_286) ;  /* 0x0000008000017945 */ /* 0x000fe60003800000 */
[----:B------:R-:W-:Y:S01]  /*ded0*/  ISETP.GT.AND P3, PT, R0, RZ, P0 ;  /* 0x000000ff0000720c */ /* 0x000fe20000764270 */
[----:B---3--:R-:W-:Y:S01]  /*dee0*/  FFMA R3, R11, R2, R3 ;  /* 0x000000020b037223 */ /* 0x008fe20000000003 */
[----:B------:R-:W-:-:S04]  /*def0*/  IMAD.WIDE.U32 R10, R163, R14, R20 ;  /* 0x0000000ea30a7225 */ /* 0x000fc800078e0014 */
[----:B------:R0:W-:Y:S01]  /*df00*/  @P2 STG.E desc[UR36][R6.64+0x3e0], R3 ;  /* 0x0003e00306002986 */ /* 0x0001e2000c101924 */
[----:B------:R-:W-:Y:S01]  /*df10*/  IMAD.IADD R15, R11, 0x1, R165 ;  /* 0x000000010b0f7824 */ /* 0x000fe200078e02a5 */
[----:B------:R-:W-:Y:S06]  /*df20*/  @!P1 BRA `(.L_x_287) ;  /* 0x0000000000049947 */ /* 0x000fec0003800000 */
[----:B------:R3:W5:Y:S02]  /*df30*/  LDG.E.LTC128B R23, desc[UR36][R8.64+0x3e4] ;  /* 0x0003e42408177981 */ /* 0x000764000c1e1920 */
.L_x_287:
[----:B------:R-:W-:Y:S05]  /*df40*/  BSYNC B1 ;  /* 0x0000000000017941 */ /* 0x000fea0003800000 */
.L_x_286:
[----:B-1----:R-:W4:Y:S01]  /*df50*/  LDL.LU R161, [R1+0x1fc] ;  /* 0x0001fc0001a17983 */ /* 0x002f220000300800 */
[----:B0----5:R-:W-:Y:S01]  /*df60*/  FMUL R3, R23, R16 ;  /* 0x0000001017037220 */ /* 0x021fe20000400000 */
[----:B--23--:R-:W-:-:S04]  /*df70*/  LEA R8, P2, R10, R12, 0x2 ;  /* 0x0000000c0a087211 */ /* 0x00cfc800078410ff */
[----:B------:R-:W-:Y:S01]  /*df80*/  LEA.HI.X R9, R10, R13, R15, 0x2, P2 ;  /* 0x0000000d0a097211 */ /* 0x000fe200010f140f */
[----:B----4-:R-:W-:Y:S01]  /*df90*/  FFMA R3, R161, R2, R3 ;  /* 0x00000002a1037223 */ /* 0x010fe20000000003 */
[----:B------:R-:W-:-:S04]  /*dfa0*/  MOV R161, R23 ;  /* 0x0000001700a17202 */ /* 0x000fc80000000f00 */
[----:B------:R0:W-:Y:S04]  /*dfb0*/  @P1 STG.E desc[UR36][R6.64+0x3e4], R3 ;  /* 0x0003e40306001986 */ /* 0x0001e8000c101924 */
[----:B------:R1:W2:Y:S01]  /*dfc0*/  @P3 LDG.E.LTC128B R161, desc[UR36][R8.64] ;  /* 0x0000002408a13981 */ /* 0x0002a2000c1e1920 */
[CC--:B------:R-:W-:Y:S01]  /*dfd0*/  IMAD.WIDE.U32 R10, R163.reuse, R14.reuse, R18 ;  /* 0x0000000ea30a7225 */ /* 0x0c0fe200078e0012 */
[----:B------:R-:W-:Y:S01]  /*dfe0*/  ISETP.GT.AND P2, PT, R0, 0x1, P0 ;  /* 0x000000010000780c */ /* 0x000fe20000744270 */
[----:B------:R-:W-:Y:S02]  /*dff0*/  BSSY B1, `(.L_x_288) ;  /* 0x0000016000017945 */ /* 0x000fe40003800000 */
[----:B------:R-:W-:Y:S01]  /*e000*/  IMAD.WIDE.U32 R14, R163, R14, R156 ;  /* 0x0000000ea30e7225 */ /* 0x000fe200078e009c */
[----:B------:R-:W-:-:S02]  /*e010*/  MOV R157, UR8 ;  /* 0x00000008009d7c02 */ /* 0x000fc40008000f00 */
[----:B------:R-:W-:Y:S01]  /*e020*/  MOV R156, UR9 ;  /* 0x00000009009c7c02 */ /* 0x000fe20008000f00 */
[----:B------:R-:W-:Y:S01]  /*e030*/  IMAD.U32 R163, RZ, RZ, UR8 ;  /* 0x00000008ffa37e24 */ /* 0x000fe2000f8e00ff */
[----:B------:R-:W-:Y:S01]  /*e040*/  IADD3 R15, R165, R15, RZ ;  /* 0x0000000fa50f7210 */ /* 0x000fe20007ffe0ff */
[----:B------:R-:W-:Y:S02]  /*e050*/  IMAD.SHL.U32 R157, R157, 0x200, RZ ;  /* 0x000002009d9d7824 */ /* 0x000fe400078e00ff */
[----:B------:R-:W-:Y:S01]  /*e060*/  IMAD.IADD R11, R165, 0x1, R11 ;  /* 0x00000001a50b7824 */ /* 0x000fe200078e020b */
[----:B------:R-:W-:Y:S02]  /*e070*/  SHF.L.U64.HI R163, R163, 0x9, R156 ;  /* 0x00000009a3a37819 */ /* 0x000fe4000001029c */
[----:B-1----:R-:W-:Y:S01]  /*e080*/  IADD3 R8, P1, R157, R4, RZ ;  /* 0x000000049d087210 */ /* 0x002fe20007f3e0ff */
[----:B------:R-:W-:Y:S01]  /*e090*/  IMAD.WIDE.U32 R10, R22, UR43, R10 ;  /* 0x0000002b160a7c25 */ /* 0x000fe2000f8e000a */
[----:B------:R-:W-:-:S02]  /*e0a0*/  IADD3 R156, P4, R154, R14, RZ ;  /* 0x0000000e9a9c7210 */ /* 0x000fc40007f9e0ff */
[----:B------:R-:W-:Y:S01]  /*e0b0*/  IADD3 R154, P6, R18, R14, RZ ;  /* 0x0000000e129a7210 */ /* 0x000fe20007fde0ff */
[----:B------:R-:W-:Y:S01]  /*e0c0*/  IMAD.X R9, R163, 0x1, R5, P1 ;  /* 0x00000001a3097824 */ /* 0x000fe200008e0605 */
[----:B0-----:R-:W-:Y:S02]  /*e0d0*/  IADD3 R7, R159, R11, RZ ;  /* 0x0000000b9f077210 */ /* 0x001fe40007ffe0ff */
[----:B------:R-:W-:-:S04]  /*e0e0*/  LEA R6, P5, R10, R12, 0x2 ;  /* 0x0000000c0a067211 */ /* 0x000fc800078a10ff */
[----:B------:R-:W-:Y:S01]  /*e0f0*/  LEA.HI.X R7, R10, R13, R7, 0x2, P5 ;  /* 0x0000000d0a077211 */ /* 0x000fe200028f1407 */
[----:B--2---:R-:W-:-:S04]  /*e100*/  FMUL R3, R161, R16 ;  /* 0x00000010a1037220 */ /* 0x004fc80000400000 */
[----:B------:R-:W-:-:S05]  /*e110*/  FFMA R3, R24, R2, R3 ;  /* 0x0000000218037223 */ /* 0x000fca0000000003 */
[----:B------:R0:W-:Y:S01]  /*e120*/  @P3 STG.E desc[UR36][R8.64], R3 ;  /* 0x0000000308003986 */ /* 0x0001e2000c101924 */
[----:B------:R-:W-:Y:S05]  /*e130*/  @!P2 BRA `(.L_x_289) ;  /* 0x000000000004a947 */ /* 0x000fea0003800000 */
[----:B------:R1:W5:Y:S02]  /*e140*/  LDG.E.LTC128B R161, desc[UR36][R6.64+0x4] ;  /* 0x0000042406a17981 */ /* 0x000364000c1e1920 */
.L_x_289:
[----:B------:R-:W-:Y:S05]  /*e150*/  BSYNC B1 ;  /* 0x0000000000017941 */ /* 0x000fea0003800000 */
.L_x_288:
[----:B-----5:R-:W-:Y:S01]  /*e160*/  FMUL R10, R161, R16 ;  /* 0x00000010a10a7220 */ /* 0x020fe20000400000 */
[----:B------:R-:W-:Y:S01]  /*e170*/  ISETP.GT.AND P1, PT, R153, 0x88, PT ;  /* 0x000000889900780c */ /* 0x000fe20003f24270 */
[----:B------:R-:W-:Y:S01]  /*e180*/  IMAD.X R20, R15, 0x1, R21, P4 ;  /* 0x000000010f147824 */ /* 0x000fe200020e0615 */
[----:B------:R-:W-:Y:S01]  /*e190*/  IADD3.X R155, R19, R15, RZ, P6, !PT ;  /* 0x0000000f139b7210 */ /* 0x000fe200037fe4ff */
[----:B------:R-:W-:Y:S01]  /*e1a0*/  FFMA R25, R25, R2, R10 ;  /* 0x0000000219197223 */ /* 0x000fe2000000000a */
[----:B------:R-:W-:Y:S01]  /*e1b0*/  ISETP.GT.AND P4, PT, R0, RZ, P1 ;  /* 0x000000ff0000720c */ /* 0x000fe20000f84270 */
[----:B------:R-:W-:Y:S01]  /*e1c0*/  BSSY B1, `(.L_x_290) ;  /* 0x0000009000017945 */ /* 0x000fe20003800000 */
[----:B------:R-:W-:Y:S01]  /*e1d0*/  LEA R10, P5, R156, R12, 0x2 ;  /* 0x0000000c9c0a7211 */ /* 0x000fe200078a10ff */
[----:B------:R-:W-:Y:S01]  /*e1e0*/  IMAD.WIDE.U32 R22, R22, UR43, R154 ;  /* 0x0000002b16167c25 */ /* 0x000fe2000f8e009a */
[----:B------:R2:W-:Y:S01]  /*e1f0*/  @P2 STG.E desc[UR36][R8.64+0x4], R25 ;  /* 0x0000041908002986 */ /* 0x0005e2000c101924 */
[----:B------:R-:W-:-:S02]  /*e200*/  IADD3 R14, P3, R8, R160, RZ ;  /* 0x000000a0080e7210 */ /* 0x000fc40007f7e0ff */
[----:B------:R-:W-:Y:S01]  /*e210*/  LEA.HI.X R11, R156, R13, R20, 0x2, P5 ;  /* 0x0000000d9c0b7211 */ /* 0x000fe200028f1414 */
[----:B------:R-:W-:-:S05]  /*e220*/  IMAD.IADD R159, R159, 0x1, R23 ;  /* 0x000000019f9f7824 */ /* 0x000fca00078e0217 */
[----:B------:R-:W-:Y:S05]  /*e230*/  @!P4 BRA `(.L_x_291) ;  /* 0x000000000004c947 */ /* 0x000fea0003800000 */
[----:B------:R3:W5:Y:S02]  /*e240*/  LDG.E.LTC128B R161, desc[UR36][R10.64] ;  /* 0x000000240aa17981 */ /* 0x000764000c1e1920 */
.L_x_291:
[----:B------:R-:W-:Y:S05]  /*e250*/  BSYNC B1 ;  /* 0x0000000000017941 */ /* 0x000fea0003800000 */
.L_x_290:
[----:B0----5:R-:W-:Y:S01]  /*e260*/  FMUL R3, R161, R16 ;  /* 0x00000010a1037220 */ /* 0x021fe20000400000 */
[----:B------:R-:W-:Y:S01]  /*e270*/  IADD3.X R15, R9, R158, RZ, P3, !PT ;  /* 0x0000009e090f7210 */ /* 0x000fe20001ffe4ff */
[----:B------:R-:W-:Y:S01]  /*e280*/  BSSY B1, `(.L_x_292) ;  /* 0x0000008000017945 */ /* 0x000fe20003800000 */
[----:B------:R-:W-:Y:S01]  /*e290*/  ISETP.GT.AND P5, PT, R0, 0x1, P1 ;  /* 0x000000010000780c */ /* 0x000fe20000fa4270 */
[----:B------:R-:W-:Y:S01]  /*e2a0*/  FFMA R3, R26, R2, R3 ;  /* 0x000000021a037223 */ /* 0x000fe20000000003 */
[----:B------:R-:W-:-:S04]  /*e2b0*/  LEA R12, P2, R22, R12, 0x2 ;  /* 0x0000000c160c7211 */ /* 0x000fc800078410ff */
[----:B------:R0:W-:Y:S01]  /*e2c0*/  @P4 STG.E desc[UR36][R14.64], R3 ;  /* 0x000000030e004986 */ /* 0x0001e2000c101924 */
[----:B------:R-:W-:-:S06]  /*e2d0*/  LEA.HI.X R13, R22, R13, R159, 0x2, P2 ;  /* 0x0000000d160d7211 */ /* 0x000fcc00010f149f */
[----:B------:R-:W-:Y:S05]  /*e2e0*/  @!P5 BRA `(.L_x_293) ;  /* 0x000000000004d947 */ /* 0x000fea0003800000 */
[----:B------:R4:W5:Y:S02]  /*e2f0*/  LDG.E.LTC128B R161, desc[UR36][R12.64+0x4] ;  /* 0x000004240ca17981 */ /* 0x000964000c1e1920 */
.L_x_293:
[----:B------:R-:W-:Y:S05]  /*e300*/  BSYNC B1 ;  /* 0x0000000000017941 */ /* 0x000fea0003800000 */
.L_x_292:
[----:B---3-5:R-:W-:Y:S01]  /*e310*/  FMUL R10, R161, R16 ;  /* 0x00000010a10a7220 */ /* 0x028fe20000400000 */
[----:B------:R-:W-:Y:S01]  /*e320*/  ISETP.GT.AND P2, PT, R0, 0x8, P0 ;  /* 0x000000080000780c */ /* 0x000fe20000744270 */
[----:B------:R-:W-:Y:S02]  /*e330*/  BSSY B1, `(.L_x_294) ;  /* 0x0000005000017945 */ /* 0x000fe40003800000 */
[----:B------:R-:W-:-:S05]  /*e340*/  FFMA R27, R27, R2, R10 ;  /* 0x000000021b1b7223 */ /* 0x000fca000000000a */
[----:B------:R3:W-:Y:S05]  /*e350*/  @P5 STG.E desc[UR36][R14.64+0x4], R27 ;  /* 0x0000041b0e005986 */ /* 0x0007ea000c101924 */
[----:B------:R-:W-:Y:S05]  /*e360*/  @!P2 BRA `(.L_x_295) ;  /* 0x000000000004a947 */ /* 0x000fea0003800000 */
[----:B------:R0:W5:Y:S02]  /*e370*/  LDG.E.LTC128B R161, desc[UR36][R6.64+0x20] ;  /* 0x0000202406a17981 */ /* 0x000164000c1e1920 */
.L_x_295:
[----:B------:R-:W-:Y:S05]  /*e380*/  BSYNC B1 ;  /* 0x0000000000017941 */ /* 0x000fea0003800000 */
.L_x_294:
[----:B0----5:R-:W-:Y:S01]  /*e390*/  FMUL R3, R161, R16 ;  /* 0x00000010a1037220 */ /* 0x021fe20000400000 */
[----:B------:R-:W-:Y:S01]  /*e3a0*/  ISETP.GT.AND P4, PT, R0, 0x9, P0 ;  /* 0x000000090000780c */ /* 0x000fe20000784270 */
[----:B------:R-:W-:Y:S02]  /*e3b0*/  BSSY B1, `(.L_x_296) ;  /* 0x0000005000017945 */ /* 0x000fe40003800000 */
[----:B------:R-:W-:-:S05]  /*e3c0*/  FFMA R3, R28, R2, R3 ;  /* 0x000000021c037223 */ /* 0x000fca0000000003 */
[----:B------:R0:W-:Y:S05]  /*e3d0*/  @P2 STG.E desc[UR36][R8.64+0x20], R3 ;  /* 0x0000200308002986 */ /* 0x0001ea000c101924 */
[----:B------:R-:W-:Y:S05]  /*e3e0*/  @!P4 BRA `(.L_x_297) ;  /* 0x000000000004c947 */ /* 0x000fea0003800000 */
[----:B------:R0:W5:Y:S02]  /*e3f0*/  LDG.E.LTC128B R161, desc[UR36][R6.64+0x24] ;  /* 0x0000242406a17981 */ /* 0x000164000c1e1920 */
.L_x_297:
[----:B------:R-:W-:Y:S05]  /*e400*/  BSYNC B1 ;  /* 0x0000000000017941 */ /* 0x000fea0003800000 */
.L_x_296:
[----:B---3-5:R-:W-:Y:S01]  /*e410*/  FMUL R14, R161, R16 ;  /* 0x00000010a10e7220 */ /* 0x028fe20000400000 */
[----:B------:R-:W-:Y:S01]  /*e420*/  ISETP.GT.AND P2, PT, R0, 0x8, P1 ;  /* 0x000000080000780c */ /* 0x000fe20000f44270 */
[----:B------:R-:W-:Y:S01]  /*e430*/  BSSY B1, `(.L_x_298) ;  /* 0x0000006000017945 */ /* 0x000fe20003800000 */
[----:B------:R-:W-:Y:S01]  /*e440*/  IADD3 R10, P3, R160, R8, RZ ;  /* 0x00000008a00a7210 */ /* 0x000fe20007f7e0ff */
[----:B------:R-:W-:-:S05]  /*e450*/  FFMA R29, R29, R2, R14 ;  /* 0x000000021d1d7223 */ /* 0x000fca000000000e */
[----:B------:R3:W-:Y:S05]  /*e460*/  @P4 STG.E desc[UR36][R8.64+0x24], R29 ;  /* 0x0000241d08004986 */ /* 0x0007ea000c101924 */
[----:B------:R-:W-:Y:S05]  /*e470*/  @!P2 BRA `(.L_x_299) ;  /* 0x000000000004a947 */ /* 0x000fea0003800000 */
[----:B------:R0:W5:Y:S02]  /*e480*/  LDG.E.LTC128B R161, desc[UR36][R12.64+0x20] ;  /* 0x000020240ca17981 */ /* 0x000164000c1e1920 */
.L_x_299:
[----:B------:R-:W-:Y:S05]  /*e490*/  BSYNC B1 ;  /* 0x0000000000017941 */ /* 0x000fea0003800000 */
.L_x_298:
[----:B0----5:R-:W-:Y:S01]  /*e4a0*/  FMUL R3, R161, R16 ;  /* 0x00000010a1037220 */ /* 0x021fe20000400000 */
[----:B------:R-:W-:Y:S01]  /*e4b0*/  IMAD.X R11, R158, 0x1, R9, P3 ;  /* 0x000000019e0b7824 */ /* 0x000fe200018e0609 */
[----:B------:R-:W-:Y:S01]  /*e4c0*/  ISETP.GT.AND P4, PT, R0, 0x9, P1 ;  /* 0x000000090000780c */ /* 0x000fe20000f84270 */
[----:B------:R-:W-:Y:S01]  /*e4d0*/  BSSY B1, `(.L_x_300) ;  /* 0x0000007000017945 */ /* 0x000fe20003800000 */
[----:B------:R-:W-:Y:S01]  /*e4e0*/  FFMA R15, R30, R2, R3 ;  /* 0x000000021e0f7223 */ /* 0x000fe20000000003 */
[----:B------:R-:W-:Y:S02]  /*e4f0*/  IADD3 R160, P6, P5, R160, R4, R157 ;  /* 0x00000004a0a07210 */ /* 0x000fe40007dde09d */
[----:B------:R-:W-:Y:S02]  /*e500*/  MOV R3, R161 ;  /* 0x000000a100037202 */ /* 0x000fe40000000f00 */
[----:B------:R0:W-:Y:S06]  /*e510*/  @P2 STG.E desc[UR36][R10.64+0x20], R15 ;  /* 0x0000200f0a002986 */ /* 0x0001ec000c101924 */
[----:B------:R-:W-:Y:S05]  /*e520*/  @!P4 BRA `(.L_x_301) ;  /* 0x000000000004c947 */ /* 0x000fea0003800000 */
[----:B------:R0:W5:Y:S02]  /*e530*/  LDG.E.LTC128B R3, desc[UR36][R12.64+0x24] ;  /* 0x000024240c037981 */ /* 0x000164000c1e1920 */
.L_x_301:
[----:B------:R-:W-:Y:S05]  /*e540*/  BSYNC B1 ;  /* 0x0000000000017941 */ /* 0x000fea0003800000 */
.L_x_300:
[----:B-----5:R-:W-:Y:S01]  /*e550*/  FMUL R4, R3, R16 ;  /* 0x0000001003047220 */ /* 0x020fe20000400000 */
[----:B------:R-:W-:Y:S01]  /*e560*/  IADD3.X R161, R158, R5, R163, P6, P5 ;  /* 0x000000059ea17210 */ /* 0x000fe200037ea4a3 */
[----:B------:R-:W-:Y:S01]  /*e570*/  BSSY B1, `(.L_x_302) ;  /* 0x0000006000017945 */ /* 0x000fe20003800000 */
[----:B------:R-:W-:Y:S01]  /*e580*/  ISETP.GT.AND P2, PT, R0, 0x10, P0 ;  /* 0x000000100000780c */ /* 0x000fe20000744270 */
[----:B------:R-:W-:-:S05]  /*e590*/  FFMA R31, R31, R2, R4 ;  /* 0x000000021f1f7223 */ /* 0x000fca0000000004 */
[----:B------:R0:W-:Y:S07]  /*e5a0*/  @P4 STG.E desc[UR36][R160.64+0x24], R31 ;  /* 0x0000241fa0004986 */ /* 0x0001ee000c101924 */
[----:B------:R-:W-:Y:S05]  /*e5b0*/  @!P2 BRA `(.L_x_303) ;  /* 0x000000000004a947 */ /* 0x000fea0003800000 */
[----:B------:R0:W5:Y:S02]  /*e5c0*/  LDG.E.LTC128B R3, desc[UR36][R6.64+0x40] ;  /* 0x0000402406037981 */ /* 0x000164000c1e1920 */
.L_x_303:
[----:B------:R-:W-:Y:S05]  /*e5d0*/  BSYNC B1 ;  /* 0x0000000000017941 */ /* 0x000fea0003800000 */
.L_x_302:
[----:B-----5:R-:W-:Y:S01]  /*e5e0*/  FMUL R5, R3, R16 ;  /* 0x0000001003057220 */ /* 0x020fe20000400000 */
[----:B------:R-:W-:Y:S01]  /*e5f0*/  ISETP.GT.AND P3, PT, R0, 0x11, P0 ;  /* 0x000000110000780c */ /* 0x000fe20000764270 */
[----:B------:R-:W-:Y:S02]  /*e600*/  BSSY B1, `(.L_x_304) ;  /* 0x0000005000017945 */ /* 0x000fe40003800000 */
[----:B------:R-:W-:-:S05]  /*e610*/  FFMA R5, R32, R2, R5 ;  /* 0x0000000220057223 */ /* 0x000fca0000000005 */
[----:B------:R0:W-:Y:S05]  /*e620*/  @P2 STG.E desc[UR36][R8.64+0x40], R5 ;  /* 0x0000400508002986 */ /* 0x0001ea000c101924 */
[----:B------:R-:W-:Y:S05]  /*e630*/  @!P3 BRA `(.L_x_305) ;  /* 0x000000000004b947 */ /* 0x000fea0003800000 */
[----:B------:R0:W5:Y:S02]  /*e640*/  LDG.E.LTC128B R3, desc[UR36][R6.64+0x44] ;  /* 0x0000442406037981 */ /* 0x000164000c1e1920 */
.L_x_305:
[----:B------:R-:W-:Y:S05]  /*e650*/  BSYNC B1 ;  /* 0x0000000000017941 */ /* 0x000fea0003800000 */
.L_x_304:
[----:B-----5:R-:W-:Y:S01]  /*e660*/  FMUL R4, R3, R16 ;  /* 0x0000001003047220 */ /* 0x020fe20000400000 */
[----:B------:R-:W-:Y:S01]  /*e670*/  ISETP.GT.AND P2, PT, R0, 0x10, P1 ;  /* 0x000000100000780c */ /* 0x000fe20000f44270 */
[----:B------:R-:W-:Y:S02]  /*e680*/  BSSY B1, `(.L_x_306) ;  /* 0x0000005000017945 */ /* 0x000fe40003800000 */
[----:B------:R-:W-:-:S05]  /*e690*/  FFMA R33, R33, R2, R4 ;  /* 0x0000000221217223 */ /* 0x000fca0000000004 */
[----:B------:R0:W-:Y:S05]  /*e6a0*/  @P3 STG.E desc[UR36][R8.64+0x44], R33 ;  /* 0x0000442108003986 */ /* 0x0001ea000c101924 */
[----:B------:R-:W-:Y:S05]  /*e6b0*/  @!P2 BRA `(.L_x_307) ;  /* 0x000000000004a947 */ /* 0x000fea0003800000 */
[----:B------:R0:W5:Y:S02]  /*e6c0*/  LDG.E.LTC128B R3, desc[UR36][R12.64+0x40] ;  /* 0x000040240c037981 */ /* 0x000164000c1e1920 */
.L_x_307:
[----:B------:R-:W-:Y:S05]  /*e6d0*/  BSYNC B1 ;  /* 0x0000000000017941 */ /* 0x000fea0003800000 */
.L_x_306:
[----:B0----5:R-:W-:Y:S01]  /*e6e0*/  FMUL R5, R3, R16 ;  /* 0x0000001003057220 */ /* 0x021fe20000400000 */
[----:B------:R-:W-:Y:S01]  /*e6f0*/  @P2 IMAD.MOV.U32 R4, RZ, RZ, R160 ;  /* 0x000000ffff042224 */ /* 0x000fe200078e00a0 */
[----:B------:R-:W-:Y:S01]  /*e700*/  ISETP.GT.AND P3, PT, R0, 0x11, P1 ;  /* 0x000000110000780c */ /* 0x000fe20000f64270 */
[----:B------:R-:W-:Y:S01]  /*e710*/  BSSY B1, `(.L_x_308) ;  /* 0x0000006000017945 */ /* 0x000fe20003800000 */
[----:B------:R-:W-:Y:S01]  /*e720*/  FFMA R11, R34, R2, R5 ;  /* 0x00000002220b7223 */ /* 0x000fe20000000005 */
[----:B------:R-:W-:-:S05]  /*e730*/  @P2 MOV R5, R161 ;  /* 0x000000a100052202 */ /* 0x000fca0000000f00 */
[----:B------:R0:W-:Y:S05]  /*e740*/  @P2 STG.E desc[UR36][R4.64+0x40], R11 ;  /* 0x0000400b04002986 */ /* 0x0001ea000c101924 */
[----:B------:R-:W-:Y:S05]  /*e750*/  @!P3 BRA `(.L_x_309) ;  /* 0x000000000004b947 */ /* 0x000fea0003800000 */
[----:B------:R0:W5:Y:S02]  /*e760*/  LDG.E.LTC128B R3, desc[UR36][R12.64+0x44] ;  /* 0x000044240c037981 */ /* 0x000164000c1e1920 */
.L_x_309:
[----:B------:R-:W-:Y:S05]  /*e770*/  BSYNC B1 ;  /* 0x0000000000017941 */ /* 0x000fea0003800000 */
.L_x_308:
[----:B0----5:R-:W-:Y:S01]  /*e780*/  FMUL R4, R3, R16 ;  /* 0x0000001003047220 */ /* 0x021fe20000400000 */
[----:B------:R-:W-:Y:S01]  /*e790*/  @P3 MOV R5, R161 ;  /* 0x000000a100053202 */ /* 0x000fe20000000f00 */
[----:B------:R-:W-:Y:S01]  /*e7a0*/  BSSY B1, `(.L_x_310) ;  /* 0x0000007000017945 */ /* 0x000fe20003800000 */
[----:B------:R-:W-:Y:S01]  /*e7b0*/  ISETP.GT.AND P2, PT, R0, 0x18, P0 ;  /* 0x000000180000780c */ /* 0x000fe20000744270 */
[----:B------:R-:W-:Y:S01]  /*e7c0*/  FFMA R35, R35, R2, R4 ;  /* 0x0000000223237223 */ /* 0x000fe20000000004 */
[----:B------:R-:W-:-:S05]  /*e7d0*/  @P3 IMAD.MOV.U32 R4, RZ, RZ, R160 ;  /* 0x000000ffff043224 */ /* 0x000fca00078e00a0 */
[----:B------:R0:W-:Y:S06]  /*e7e0*/  @P3 STG.E desc[UR36][R4.64+0x44], R35 ;  /* 0x0000442304003986 */ /* 0x0001ec000c101924 */
[----:B------:R-:W-:Y:S05]  /*e7f0*/  @!P2 BRA `(.L_x_311) ;  /* 0x000000000004a947 */ /* 0x000fea0003800000 */
[----:B------:R0:W5:Y:S02]  /*e800*/  LDG.E.LTC128B R3, desc[UR36][R6.64+0x60] ;  /* 0x0000602406037981 */ /* 0x000164000c1e1920 */
.L_x_311:
[----:B------:R-:W-:Y:S05]  /*e810*/  BSYNC B1 ;  /* 0x0000000000017941 */ /* 0x000fea0003800000 */
.L_x_310:
[----:B0----5:R-:W-:Y:S01]  /*e820*/  FMUL R5, R3, R16 ;  /* 0x0000001003057220 */ /* 0x021fe20000400000 */
[----:B------:R-:W-:Y:S01]  /*e830*/  ISETP.GT.AND P3, PT, R0, 0x19, P0 ;  /* 0x000000190000780c */ /* 0x000fe20000764270 */
[----:B------:R-:W-:Y:S02]  /*e840*/  BSSY B1, `(.L_x_312) ;  /* 0x0000005000017945 */ /* 0x000fe40003800000 */
[----:B------:R-:W-:-:S05]  /*e850*/  FFMA R5, R36, R2, R5 ;  /* 0x0000000224057223 */ /* 0x000fca0000000005 */
[----:B------:R0:W-:Y:S05]  /*e860*/  @P2 STG.E desc[UR36][R8.64+0x60], R5 ;  /* 0x0000600508002986 */ /* 0x0001ea000c101924 */
[----:B------:R-:W-:Y:S05]  /*e870*/  @!P3 BRA `(.L_x_313) ;  /* 0x000000000004b947 */ /* 0x000fea0003800000 */
[----:B------:R0:W5:Y:S02]  /*e880*/  LDG.E.LTC128B R3, desc[UR36][R6.64+0x64] ;  /* 0x0000642406037981 */ /* 0x000164000c1e1920 */
.L_x_313:
[----:B------:R-:W-:Y:S05]  /*e890*/  BSYNC B1 ;  /* 0x0000000000017941 */ /* 0x000fea0003800000 */
.L_x_312:
[----:B-----5:R-:W-:Y:S01]  /*e8a0*/  FMUL R4, R3, R16 ;  /* 0x0000001003047220 */ /* 0x020fe20000400000 */
[----:B------:R-:W-:Y:S01]  /*e8b0*/  ISETP.GT.AND P2, PT, R0, 0x18, P1 ;  /* 0x000000180000780c */ /* 0x000fe20000f44270 */
[----:B------:R-:W-:Y:S02]  /*e8c0*/  BSSY B1, `(.L_x_314) ;  /* 0x0000005000017945 */ /* 0x000fe40003800000 */
[----:B------:R-:W-:-:S05]  /*e8d0*/  FFMA R37, R37, R2, R4 ;  /* 0x0000000225257223 */ /* 0x000fca0000000004 */
[----:B------:R0:W-:Y:S05]  /*e8e0*/  @P3 STG.E desc[UR36][R8.64+0x64], R37 ;  /* 0x0000642508003986 */ /* 0x0001ea000c101924 */
[----:B------:R-:W-:Y:S05]  /*e8f0*/  @!P2 BRA `(.L_x_315) ;  /* 0x000000000004a947 */ /* 0x000fea0003800000 */
[----:B------:R0:W5:Y:S02]  /*e900*/  LDG.E.LTC128B R3, desc[UR36][R12.64+0x60] ;  /* 0x000060240c037981 */ /* 0x000164000c1e1920 */
.L_x_315:
[----:B------:R-:W-:Y:S05]  /*e910*/  BSYNC B1 ;  /* 0x0000000000017941 */ /* 0x000fea0003800000 */
.L_x_314:
        /* <DEDUP_REMOVED lines=9> */
.L_x_317:
[----:B------:R-:W-:Y:S05]  /*e9b0*/  BSYNC B1 ;  /* 0x0000000000017941 */ /* 0x000fea0003800000 */
.L_x_316:
        /* <DEDUP_REMOVED lines=9> */
.L_x_319:
[----:B------:R-:W-:Y:S05]  /*ea50*/  BSYNC B1 ;  /* 0x0000000000017941 */ /* 0x000fea0003800000 */
.L_x_318:
[----:B0----5:R-:W-:Y:S01]  /*ea60*/  FMUL R5, R3, R16 ;  /* 0x0000001003057220 */ /* 0x021fe20000400000 */
[----:B------:R-:W-:Y:S01]  /*ea70*/  ISETP.GT.AND P3, PT, R0, 0x21, P0 ;  /* 0x000000210000780c */ /* 0x000fe20000764270 */
[----:B------:R-:W-:Y:S02]  /*ea80*/  BSSY B1, `(.L_x_320) ;  /* 0x0000005000017945 */ /* 0x000fe40003800000 */
[----:B------:R-:W-:-:S05]  /*ea90*/  FFMA R5, R40, R2, R5 ;  /* 0x0000000228057223 */ /* 0x000fca0000000005 */
[----:B------:R0:W-:Y:S05]  /*eaa0*/  @P2 STG.E desc[UR36][R8.64+0x80], R5 ;  /* 0x0000800508002986 */ /* 0x0001ea000c101924 */
[----:B------:R-:W-:Y:S05]  /*eab0*/  @!P3 BRA `(.L_x_321) ;  /* 0x000000000004b947 */ /* 0x000fea0003800000 */
[----:B------:R0:W5:Y:S02]  /*eac0*/  LDG.E.LTC128B R3, desc[UR36][R6.64+0x84] ;  /* 0x0000842406037981 */ /* 0x000164000c1e1920 */
.L_x_321:
[----:B------:R-:W-:Y:S05]  /*ead0*/  BSYNC B1 ;  /* 0x0000000000017941 */ /* 0x000fea0003800000 */
.L_x_320:
[----:B-----5:R-:W-:Y:S01]  /*eae0*/  FMUL R4, R3, R16 ;  /* 0x0000001003047220 */ /* 0x020fe20000400000 */
[----:B------:R-:W-:Y:S01]  /*eaf0*/  ISETP.GT.AND P2, PT, R0, 0x20, P1 ;  /* 0x000000200000780c */ /* 0x000fe20000f44270 */
[----:B------:R-:W-:Y:S02]  /*eb00*/  BSSY B1, `(.L_x_322) ;  /* 0x0000005000017945 */ /* 0x000fe40003800000 */
[----:B------:R-:W-:-:S05]  /*eb10*/  FFMA R41, R41, R2, R4 ;  /* 0x0000000229297223 */ /* 0x000fca0000000004 */
[----:B------:R0:W-:Y:S05]  /*eb20*/  @P3 STG.E desc[UR36][R8.64+0x84], R41 ;  /* 0x0000842908003986 */ /* 0x0001ea000c101924 */
[----:B------:R-:W-:Y:S05]  /*eb30*/  @!P2 BRA `(.L_x_323) ;  /* 0x000000000004a947 */ /* 0x000fea0003800000 */
[----:B------:R0:W5:Y:S02]  /*eb40*/  LDG.E.LTC128B R3, desc[UR36][R12.64+0x80] ;  /* 0x000080240c037981 */ /* 0x000164000c1e1920 */
.L_x_323:
[----:B------:R-:W-:Y:S05]  /*eb50*/  BSYNC B1 ;  /* 0x0000000000017941 */ /* 0x000fea0003800000 */
.L_x_322:
        /* <DEDUP_REMOVED lines=9> */
.L_x_325:
[----:B------:R-:W-:Y:S05]  /*ebf0*/  BSYNC B1 ;  /* 0x0000000000017941 */ /* 0x000fea0003800000 */
.L_x_324:
        /* <DEDUP_REMOVED lines=9> */
.L_x_327:
[----:B------:R-:W-:Y:S05]  /*ec90*/  BSYNC B1 ;  /* 0x0000000000017941 */ /* 0x000fea0003800000 */
.L_x_326:
[----:B0----5:R-:W-:Y:S01]  /*eca0*/  FMUL R5, R3, R16 ;  /* 0x0000001003057220 */ /* 0x021fe20000400000 */
[----:B------:R-:W-:Y:S01]  /*ecb0*/  ISETP.GT.AND P3, PT, R0, 0x29, P0 ;  /* 0x000000290000780c */ /* 0x000fe20000764270 */
[----:B------:R-:W-:Y:S02]  /*ecc0*/  BSSY B1, `(.L_x_328) ;  /* 0x0000005000017945 */ /* 0x000fe40003800000 */
[----:B------:R-:W-:-:S05]  /*ecd0*/  FFMA R5, R44, R2, R5 ;  /* 0x000000022c057223 */ /* 0x000fca0000000005 */
[----:B------:R0:W-:Y:S05]  /*ece0*/  @P2 STG.E desc[UR36][R8.64+0xa0], R5 ;  /* 0x0000a00508002986 */ /* 0x0001ea000c101924 */
[----:B------:R-:W-:Y:S05]  /*ecf0*/  @!P3 BRA `(.L_x_329) ;  /* 0x000000000004b947 */ /* 0x000fea0003800000 */
[----:B------:R0:W5:Y:S02]  /*ed00*/  LDG.E.LTC128B R3, desc[UR36][R6.64+0xa4] ;  /* 0x0000a42406037981 */ /* 0x000164000c1e1920 */
.L_x_329:
[----:B------:R-:W-:Y:S05]  /*ed10*/  BSYNC B1 ;  /* 0x0000000000017941 */ /* 0x000fea0003800000 */
.L_x_328:
[----:B-----5:R-:W-:Y:S01]  /*ed20*/  FMUL R4, R3, R16 ;  /* 0x0000001003047220 */ /* 0x020fe20000400000 */
[----:B------:R-:W-:Y:S01]  /*ed30*/  ISETP.GT.AND P2, PT, R0, 0x28, P1 ;  /* 0x000000280000780c */ /* 0x000fe20000f44270 */
[----:B------:R-:W-:Y:S02]  /*ed40*/  BSSY B1, `(.L_x_330) ;  /* 0x0000005000017945 */ /* 0x000fe40003800000 */
[----:B------:R-:W-:-:S05]  /*ed50*/  FFMA R45, R45, R2, R4 ;  /* 0x000000022d2d7223 */ /* 0x000fca0000000004 */
[----:B------:R0:W-:Y:S05]  /*ed60*/  @P3 STG.E desc[UR36][R8.64+0xa4], R45 ;  /* 0x0000a42d08003986 */ /* 0x0001ea000c101924 */
[----:B------:R-:W-:Y:S05]  /*ed70*/  @!P2 BRA `(.L_x_331) ;  /* 0x000000000004a947 */ /* 0x000fea0003800000 */
[----:B------:R0:W5:Y:S02]  /*ed80*/  LDG.E.LTC128B R3, desc[UR36][R12.64+0xa0] ;  /* 0x0000a0240c037981 */ /* 0x000164000c1e1920 */
.L_x_331:
[----:B------:R-:W-:Y:S05]  /*ed90*/  BSYNC B1 ;  /* 0x0000000000017941 */ /* 0x000fea0003800000 */
.L_x_330:
        /* <DEDUP_REMOVED lines=9> */
.L_x_333:
[----:B------:R-:W-:Y:S05]  /*ee30*/  BSYNC B1 ;  /* 0x0000000000017941 */ /* 0x000fea0003800000 */
.L_x_332:
        /* <DEDUP_REMOVED lines=9> */
.L_x_335:
[----:B------:R-:W-:Y:S05]  /*eed0*/  BSYNC B1 ;  /* 0x0000000000017941 */ /* 0x000fea0003800000 */
.L_x_334:
[----:B0----5:R-:W-:Y:S01]  /*eee0*/  FMUL R5, R3, R16 ;  /* 0x0000001003057220 */ /* 0x021fe20000400000 */
[----:B------:R-:W-:Y:S01]  /*eef0*/  ISETP.GT.AND P3, PT, R0, 0x31, P0 ;  /* 0x000000310000780c */ /* 0x000fe20000764270 */
[----:B------:R-:W-:Y:S02]  /*ef00*/  BSSY B1, `(.L_x_336) ;  /* 0x0000005000017945 */ /* 0x000fe40003800000 */
[----:B------:R-:W-:-:S05]  /*ef10*/  FFMA R5, R48, R2, R5 ;  /* 0x0000000230057223 */ /* 0x000fca0000000005 */
[----:B------:R0:W-:Y:S05]  /*ef20*/  @P2 STG.E desc[UR36][R8.64+0xc0], R5 ;  /* 0x0000c00508002986 */ /* 0x0001ea000c101924 */
[----:B------:R-:W-:Y:S05]  /*ef30*/  @!P3 BRA `(.L_x_337) ;  /* 0x000000000004b947 */ /* 0x000fea0003800000 */
[----:B------:R0:W5:Y:S02]  /*ef40*/  LDG.E.LTC128B R3, desc[UR36][R6.64+0xc4] ;  /* 0x0000c42406037981 */ /* 0x000164000c1e1920 */
.L_x_337:
[----:B------:R-:W-:Y:S05]  /*ef50*/  BSYNC B1 ;  /* 0x0000000000017941 */ /* 0x000fea0003800000 */
.L_x_336:
[----:B-----5:R-:W-:Y:S01]  /*ef60*/  FMUL R4, R3, R16 ;  /* 0x0000001003047220 */ /* 0x020fe20000400000 */
[----:B------:R-:W-:Y:S01]  /*ef70*/  ISETP.GT.AND P2, PT, R0, 0x30, P1 ;  /* 0x000000300000780c */ /* 0x000fe20000f44270 */
[----:B------:R-:W-:Y:S02]  /*ef80*/  BSSY B1, `(.L_x_338) ;  /* 0x0000005000017945 */ /* 0x000fe40003800000 */
[----:B------:R-:W-:-:S05]  /*ef90*/  FFMA R49, R49, R2, R4 ;  /* 0x0000000231317223 */ /* 0x000fca0000000004 */
[----:B------:R0:W-:Y:S05]  /*efa0*/  @P3 STG.E desc[UR36][R8.64+0xc4], R49 ;  /* 0x0000c43108003986 */ /* 0x0001ea000c101924 */
[----:B------:R-:W-:Y:S05]  /*efb0*/  @!P2 BRA `(.L_x_339) ;  /* 0x000000000004a947 */ /* 0x000fea0003800000 */
[----:B------:R0:W5:Y:S02]  /*efc0*/  LDG.E.LTC128B R3, desc[UR36][R12.64+0xc0] ;  /* 0x0000c0240c037981 */ /* 0x000164000c1e1920 */
.L_x_339:
[----:B------:R-:W-:Y:S05]  /*efd0*/  BSYNC B1 ;  /* 0x0000000000017941 */ /* 0x000fea0003800000 */
.L_x_338:
        /* <DEDUP_REMOVED lines=9> */
.L_x_341:
[----:B------:R-:W-:Y:S05]  /*f070*/  BSYNC B1 ;  /* 0x0000000000017941 */ /* 0x000fea0003800000 */
.L_x_340:
        /* <DEDUP_REMOVED lines=9> */
.L_x_343:
[----:B------:R-:W-:Y:S05]  /*f110*/  BSYNC B1 ;  /* 0x0000000000017941 */ /* 0x000fea0003800000 */
.L_x_342:
[----:B0----5:R-:W-:Y:S01]  /*f120*/  FMUL R5, R3, R16 ;  /* 0x0000001003057220 */ /* 0x021fe20000400000 */
[----:B------:R-:W-:Y:S01]  /*f130*/  ISETP.GT.AND P3, PT, R0, 0x39, P0 ;  /* 0x000000390000780c */ /* 0x000fe20000764270 */
[----:B------:R-:W-:Y:S02]  /*f140*/  BSSY B1, `(.L_x_344) ;  /* 0x0000005000017945 */ /* 0x000fe40003800000 */
[----:B------:R-:W-:-:S05]  /*f150*/  FFMA R5, R52, R2, R5 ;  /* 0x0000000234057223 */ /* 0x000fca0000000005 */
[----:B------:R0:W-:Y:S05]  /*f160*/  @P2 STG.E desc[UR36][R8.64+0xe0], R5 ;  /* 0x0000e00508002986 */ /* 0x0001ea000c101924 */
[----:B------:R-:W-:Y:S05]  /*f170*/  @!P3 BRA `(.L_x_345) ;  /* 0x000000000004b947 */ /* 0x000fea0003800000 */
[----:B------:R0:W5:Y:S02]  /*f180*/  LDG.E.LTC128B R3, desc[UR36][R6.64+0xe4] ;  /* 0x0000e42406037981 */ /* 0x000164000c1e1920 */
.L_x_345:
[----:B------:R-:W-:Y:S05]  /*f190*/  BSYNC B1 ;  /* 0x0000000000017941 */ /* 0x000fea0003800000 */
.L_x_344:
[----:B-----5:R-:W-:Y:S01]  /*f1a0*/  FMUL R4, R3, R16 ;  /* 0x0000001003047220 */ /* 0x020fe20000400000 */
[----:B------:R-:W-:Y:S01]  /*f1b0*/  ISETP.GT.AND P2, PT, R0, 0x38, P1 ;  /* 0x000000380000780c */ /* 0x000fe20000f44270 */
[----:B------:R-:W-:Y:S02]  /*f1c0*/  BSSY B1, `(.L_x_346) ;  /* 0x0000005000017945 */ /* 0x000fe40003800000 */
[----:B------:R-:W-:-:S05]  /*f1d0*/  FFMA R53, R53, R2, R4 ;  /* 0x0000000235357223 */ /* 0x000fca0000000004 */
[----:B------:R0:W-:Y:S05]  /*f1e0*/  @P3 STG.E desc[UR36][R8.64+0xe4], R53 ;  /* 0x0000e43508003986 */ /* 0x0001ea000c101924 */
[----:B------:R-:W-:Y:S05]  /*f1f0*/  @!P2 BRA `(.L_x_347) ;  /* 0x000000000004a947 */ /* 0x000fea0003800000 */
[----:B------:R0:W5:Y:S02]  /*f200*/  LDG.E.LTC128B R3, desc[UR36][R12.64+0xe0] ;  /* 0x0000e0240c037981 */ /* 0x000164000c1e1920 */
.L_x_347:
[----:B------:R-:W-:Y:S05]  /*f210*/  BSYNC B1 ;  /* 0x0000000000017941 */ /* 0x000fea0003800000 */
.L_x_346:
        /* <DEDUP_REMOVED lines=9> */
.L_x_349:
[----:B------:R-:W-:Y:S05]  /*f2b0*/  BSYNC B1 ;  /* 0x0000000000017941 */ /* 0x000fea0003800000 */
.L_x_348:
        /* <DEDUP_REMOVED lines=9> */
.L_x_351:
[----:B------:R-:W-:Y:S05]  /*f350*/  BSYNC B1 ;  /* 0x0000000000017941 */ /* 0x000fea0003800000 */
.L_x_350:
[----:B0----5:R-:W-:Y:S01]  /*f360*/  FMUL R5, R3, R16 ;  /* 0x0000001003057220 */ /* 0x021fe20000400000 */
[----:B------:R-:W-:Y:S01]  /*f370*/  ISETP.GT.AND P3, PT, R0, 0x41, P0 ;  /* 0x000000410000780c */ /* 0x000fe20000764270 */
[----:B------:R-:W-:Y:S02]  /*f380*/  BSSY B1, `(.L_x_352) ;  /* 0x0000005000017945 */ /* 0x000fe40003800000 */
[----:B------:R-:W-:-:S05]  /*f390*/  FFMA R5, R56, R2, R5 ;  /* 0x0000000238057223 */ /* 0x000fca0000000005 */
[----:B------:R0:W-:Y:S05]  /*f3a0*/  @P2 STG.E desc[UR36][R8.64+0x100], R5 ;  /* 0x0001000508002986 */ /* 0x0001ea000c101924 */
[----:B------:R-:W-:Y:S05]  /*f3b0*/  @!P3 BRA `(.L_x_353) ;  /* 0x000000000004b947 */ /* 0x000fea0003800000 */
[----:B------:R0:W5:Y:S02]  /*f3c0*/  LDG.E.LTC128B R3, desc[UR36][R6.64+0x104] ;  /* 0x0001042406037981 */ /* 0x000164000c1e1920 */
.L_x_353:
[----:B------:R-:W-:Y:S05]  /*f3d0*/  BSYNC B1 ;  /* 0x0000000000017941 */ /* 0x000fea0003800000 */
.L_x_352:
[----:B-----5:R-:W-:Y:S01]  /*f3e0*/  FMUL R4, R3, R16 ;  /* 0x0000001003047220 */ /* 0x020fe20000400000 */
[----:B------:R-:W-:Y:S01]  /*f3f0*/  ISETP.GT.AND P2, PT, R0, 0x40, P1 ;  /* 0x000000400000780c */ /* 0x000fe20000f44270 */
[----:B------:R-:W-:Y:S02]  /*f400*/  BSSY B1, `(.L_x_354) ;  /* 0x0000005000017945 */ /* 0x000fe40003800000 */
[----:B------:R-:W-:-:S05]  /*f410*/  FFMA R57, R57, R2, R4 ;  /* 0x0000000239397223 */ /* 0x000fca0000000004 */
[----:B------:R0:W-:Y:S05]  /*f420*/  @P3 STG.E desc[UR36][R8.64+0x104], R57 ;  /* 0x0001043908003986 */ /* 0x0001ea000c101924 */
[----:B------:R-:W-:Y:S05]  /*f430*/  @!P2 BRA `(.L_x_355) ;  /* 0x000000000004a947 */ /* 0x000fea0003800000 */
[----:B------:R0:W5:Y:S02]  /*f440*/  LDG.E.LTC128B R3, desc[UR36][R12.64+0x100] ;  /* 0x000100240c037981 */ /* 0x000164000c1e1920 */
.L_x_355:
[----:B------:R-:W-:Y:S05]  /*f450*/  BSYNC B1 ;  /* 0x0000000000017941 */ /* 0x000fea0003800000 */
.L_x_354:
        /* <DEDUP_REMOVED lines=9> */
.L_x_357:
[----:B------:R-:W-:Y:S05]  /*f4f0*/  BSYNC B1 ;  /* 0x0000000000017941 */ /* 0x000fea0003800000 */
.L_x_356:
        /* <DEDUP_REMOVED lines=9> */
.L_x_359:
[----:B------:R-:W-:Y:S05]  /*f590*/  BSYNC B1 ;  /* 0x0000000000017941 */ /* 0x000fea0003800000 */
.L_x_358:
[----:B0----5:R-:W-:Y:S01]  /*f5a0*/  FMUL R5, R3, R16 ;  /* 0x0000001003057220 */ /* 0x021fe20000400000 */
[----:B------:R-:W-:Y:S01]  /*f5b0*/  ISETP.GT.AND P3, PT, R0, 0x49, P0 ;  /* 0x000000490000780c */ /* 0x000fe20000764270 */
[----:B------:R-:W-:Y:S02]  /*f5c0*/  BSSY B1, `(.L_x_360) ;  /* 0x0000005000017945 */ /* 0x000fe40003800000 */
[----:B------:R-:W-:-:S05]  /*f5d0*/  FFMA R5, R60, R2, R5 ;  /* 0x000000023c057223 */ /* 0x000fca0000000005 */
[----:B------:R0:W-:Y:S05]  /*f5e0*/  @P2 STG.E desc[UR36][R8.64+0x120], R5 ;  /* 0x0001200508002986 */ /* 0x0001ea000c101924 */
[----:B------:R-:W-:Y:S05]  /*f5f0*/  @!P3 BRA `(.L_x_361) ;  /* 0x000000000004b947 */ /* 0x000fea0003800000 */
[----:B------:R0:W5:Y:S02]  /*f600*/  LDG.E.LTC128B R3, desc[UR36][R6.64+0x124] ;  /* 0x0001242406037981 */ /* 0x000164000c1e1920 */
.L_x_361:
[----:B------:R-:W-:Y:S05]  /*f610*/  BSYNC B1 ;  /* 0x0000000000017941 */ /* 0x000fea0003800000 */
.L_x_360:
[----:B-----5:R-:W-:Y:S01]  /*f620*/  FMUL R4, R3, R16 ;  /* 0x0000001003047220 */ /* 0x020fe20000400000 */
[----:B------:R-:W-:Y:S01]  /*f630*/  ISETP.GT.AND P2, PT, R0, 0x48, P1 ;  /* 0x000000480000780c */ /* 0x000fe20000f44270 */
[----:B------:R-:W-:Y:S02]  /*f640*/  BSSY B1, `(.L_x_362) ;  /* 0x0000005000017945 */ /* 0x000fe40003800000 */
[----:B------:R-:W-:-:S05]  /*f650*/  FFMA R61, R61, R2, R4 ;  /* 0x000000023d3d7223 */ /* 0x000fca0000000004 */
[----:B------:R0:W-:Y:S05]  /*f660*/  @P3 STG.E desc[UR36][R8.64+0x124], R61 ;  /* 0x0001243d08003986 */ /* 0x0001ea000c101924 */
[----:B------:R-:W-:Y:S05]  /*f670*/  @!P2 BRA `(.L_x_363) ;  /* 0x000000000004a947 */ /* 0x000fea0003800000 */
[----:B------:R0:W5:Y:S02]  /*f680*/  LDG.E.LTC128B R3, desc[UR36][R12.64+0x120] ;  /* 0x000120240c037981 */ /* 0x000164000c1e1920 */
.L_x_363:
[----:B------:R-:W-:Y:S05]  /*f690*/  BSYNC B1 ;  /* 0x0000000000017941 */ /* 0x000fea0003800000 */
.L_x_362:
        /* <DEDUP_REMOVED lines=9> */
.L_x_365:
[----:B------:R-:W-:Y:S05]  /*f730*/  BSYNC B1 ;  /* 0x0000000000017941 */ /* 0x000fea0003800000 */
.L_x_364:
        /* <DEDUP_REMOVED lines=9> */
.L_x_367:
[----:B------:R-:W-:Y:S05]  /*f7d0*/  BSYNC B1 ;  /* 0x0000000000017941 */ /* 0x000fea0003800000 */
.L_x_366:
[----:B0----5:R-:W-:Y:S01]  /*f7e0*/  FMUL R5, R3, R16 ;  /* 0x0000001003057220 */ /* 0x021fe20000400000 */
[----:B------:R-:W-:Y:S01]  /*f7f0*/  ISETP.GT.AND P3, PT, R0, 0x51, P0 ;  /* 0x000000510000780c */ /* 0x000fe20000764270 */
[----:B------:R-:W-:Y:S02]  /*f800*/  BSSY B1, `(.L_x_368) ;  /* 0x0000005000017945 */ /* 0x000fe40003800000 */
[----:B------:R-:W-:-:S05]  /*f810*/  FFMA R5, R64, R2, R5 ;  /* 0x0000000240057223 */ /* 0x000fca0000000005 */
[----:B------:R0:W-:Y:S05]  /*f820*/  @P2 STG.E desc[UR36][R8.64+0x140], R5 ;  /* 0x0001400508002986 */ /* 0x0001ea000c101924 */
[----:B------:R-:W-:Y:S05]  /*f830*/  @!P3 BRA `(.L_x_369) ;  /* 0x000000000004b947 */ /* 0x000fea0003800000 */
[----:B------:R0:W5:Y:S02]  /*f840*/  LDG.E.LTC128B R3, desc[UR36][R6.64+0x144] ;  /* 0x0001442406037981 */ /* 0x000164000c1e1920 */
.L_x_369:
[----:B------:R-:W-:Y:S05]  /*f850*/  BSYNC B1 ;  /* 0x0000000000017941 */ /* 0x000fea0003800000 */
.L_x_368:
[----:B-----5:R-:W-:Y:S01]  /*f860*/  FMUL R4, R3, R16 ;  /* 0x0000001003047220 */ /* 0x020fe20000400000 */
[----:B------:R-:W-:Y:S01]  /*f870*/  ISETP.GT.AND P2, PT, R0, 0x50, P1 ;  /* 0x000000500000780c */ /* 0x000fe20000f44270 */
[----:B------:R-:W-:Y:S02]  /*f880*/  BSSY B1, `(.L_x_370) ;  /* 0x0000005000017945 */ /* 0x000fe40003800000 */
[----:B------:R-:W-:-:S05]  /*f890*/  FFMA R65, R65, R2, R4 ;  /* 0x0000000241417223 */ /* 0x000fca0000000004 */
[----:B------:R0:W-:Y:S05]  /*f8a0*/  @P3 STG.E desc[UR36][R8.64+0x144], R65 ;  /* 0x0001444108003986 */ /* 0x0001ea000c101924 */
[----:B------:R-:W-:Y:S05]  /*f8b0*/  @!P2 BRA `(.L_x_371) ;  /* 0x000000000004a947 */ /* 0x000fea0003800000 */
[----:B------:R0:W5:Y:S02]  /*f8c0*/  LDG.E.LTC128B R3, desc[UR36][R12.64+0x140] ;  /* 0x000140240c037981 */ /* 0x000164000c1e1920 */
.L_x_371:
[----:B------:R-:W-:Y:S05]  /*f8d0*/  BSYNC B1 ;  /* 0x0000000000017941 */ /* 0x000fea0003800000 */
.L_x_370:
        /* <DEDUP_REMOVED lines=9> */
.L_x_373:
[----:B------:R-:W-:Y:S05]  /*f970*/  BSYNC B1 ;  /* 0x0000000000017941 */ /* 0x000fea0003800000 */
.L_x_372:
        /* <DEDUP_REMOVED lines=9> */
.L_x_375:
[----:B------:R-:W-:Y:S05]  /*fa10*/  BSYNC B1 ;  /* 0x0000000000017941 */ /* 0x000fea0003800000 */
.L_x_374:
[----:B0----5:R-:W-:Y:S01]  /*fa20*/  FMUL R5, R3, R16 ;  /* 0x0000001003057220 */ /* 0x021fe20000400000 */
[----:B------:R-:W-:Y:S01]  /*fa30*/  ISETP.GT.AND P3, PT, R0, 0x59, P0 ;  /* 0x000000590000780c */ /* 0x000fe20000764270 */
[----:B------:R-:W-:Y:S02]  /*fa40*/  BSSY B1, `(.L_x_376) ;  /* 0x0000005000017945 */ /* 0x000fe40003800000 */
[----:B------:R-:W-:-:S05]  /*fa50*/  FFMA R5, R68, R2, R5 ;  /* 0x0000000244057223 */ /* 0x000fca0000000005 */
[----:B------:R0:W-:Y:S05]  /*fa60*/  @P2 STG.E desc[UR36][R8.64+0x160], R5 ;  /* 0x0001600508002986 */ /* 0x0001ea000c101924 */
[----:B------:R-:W-:Y:S05]  /*fa70*/  @!P3 BRA `(.L_x_377) ;  /* 0x000000000004b947 */ /* 0x000fea0003800000 */
[----:B------:R0:W5:Y:S02]  /*fa80*/  LDG.E.LTC128B R3, desc[UR36][R6.64+0x164] ;  /* 0x0001642406037981 */ /* 0x000164000c1e1920 */
.L_x_377:
[----:B------:R-:W-:Y:S05]  /*fa90*/  BSYNC B1 ;  /* 0x0000000000017941 */ /* 0x000fea0003800000 */
.L_x_376:
[----:B-----5:R-:W-:Y:S01]  /*faa0*/  FMUL R4, R3, R16 ;  /* 0x0000001003047220 */ /* 0x020fe20000400000 */
[----:B------:R-:W-:Y:S01]  /*fab0*/  ISETP.GT.AND P2, PT, R0, 0x58, P1 ;  /* 0x000000580000780c */ /* 0x000fe20000f44270 */
[----:B------:R-:W-:Y:S02]  /*fac0*/  BSSY B1, `(.L_x_378) ;  /* 0x0000005000017945 */ /* 0x000fe40003800000 */
[----:B------:R-:W-:-:S05]  /*fad0*/  FFMA R69, R69, R2, R4 ;  /* 0x0000000245457223 */ /* 0x000fca0000000004 */
[----:B------:R0:W-:Y:S05]  /*fae0*/  @P3 STG.E desc[UR36][R8.64+0x164], R69 ;  /* 0x0001644508003986 */ /* 0x0001ea000c101924 */
[----:B------:R-:W-:Y:S05]  /*faf0*/  @!P2 BRA `(.L_x_379) ;  /* 0x000000000004a947 */ /* 0x000fea0003800000 */
[----:B------:R0:W5:Y:S02]  /*fb00*/  LDG.E.LTC128B R3, desc[UR36][R12.64+0x160] ;  /* 0x000160240c037981 */ /* 0x000164000c1e1920 */
.L_x_379:
[----:B------:R-:W-:Y:S05]  /*fb10*/  BSYNC B1 ;  /* 0x0000000000017941 */ /* 0x000fea0003800000 */
.L_x_378:
        /* <DEDUP_REMOVED lines=9> */
.L_x_381:
[----:B------:R-:W-:Y:S05]  /*fbb0*/  BSYNC B1 ;  /* 0x0000000000017941 */ /* 0x000fea0003800000 */
.L_x_380:
        /* <DEDUP_REMOVED lines=9> */
.L_x_383:
[----:B------:R-:W-:Y:S05]  /*fc50*/  BSYNC B1 ;  /* 0x0000000000017941 */ /* 0x000fea0003800000 */
.L_x_382:
[----:B0----5:R-:W-:Y:S01]  /*fc60*/  FMUL R5, R3, R16 ;  /* 0x0000001003057220 */ /* 0x021fe20000400000 */
[----:B------:R-:W-:Y:S01]  /*fc70*/  ISETP.GT.AND P3, PT, R0, 0x61, P0 ;  /* 0x000000610000780c */ /* 0x000fe20000764270 */
[----:B------:R-:W-:Y:S02]  /*fc80*/  BSSY B1, `(.L_x_384) ;  /* 0x0000005000017945 */ /* 0x000fe40003800000 */
[----:B------:R-:W-:-:S05]  /*fc90*/  FFMA R5, R72, R2, R5 ;  /* 0x0000000248057223 */ /* 0x000fca0000000005 */
[----:B------:R0:W-:Y:S05]  /*fca0*/  @P2 STG.E desc[UR36][R8.64+0x180], R5 ;  /* 0x0001800508002986 */ /* 0x0001ea000c101924 */
[----:B------:R-:W-:Y:S05]  /*fcb0*/  @!P3 BRA `(.L_x_385) ;  /* 0x000000000004b947 */ /* 0x000fea0003800000 */
[----:B------:R0:W5:Y:S02]  /*fcc0*/  LDG.E.LTC128B R3, desc[UR36][R6.64+0x184] ;  /* 0x0001842406037981 */ /* 0x000164000c1e1920 */
.L_x_385:
[----:B------:R-:W-:Y:S05]  /*fcd0*/  BSYNC B1 ;  /* 0x0000000000017941 */ /* 0x000fea0003800000 */
.L_x_384:
[----:B-----5:R-:W-:Y:S01]  /*fce0*/  FMUL R4, R3, R16 ;  /* 0x0000001003047220 */ /* 0x020fe20000400000 */
[----:B------:R-:W-:Y:S01]  /*fcf0*/  ISETP.GT.AND P2, PT, R0, 0x60, P1 ;  /* 0x000000600000780c */ /* 0x000fe20000f44270 */
[----:B------:R-:W-:Y:S02]  /*fd00*/  BSSY B1, `(.L_x_386) ;  /* 0x0000005000017945 */ /* 0x000fe40003800000 */
[----:B------:R-:W-:-:S05]  /*fd10*/  FFMA R73, R73, R2, R4 ;  /* 0x0000000249497223 */ /* 0x000fca0000000004 */
[----:B------:R0:W-:Y:S05]  /*fd20*/  @P3 STG.E desc[UR36][R8.64+0x184], R73 ;  /* 0x0001844908003986 */ /* 0x0001ea000c101924 */
[----:B------:R-:W-:Y:S05]  /*fd30*/  @!P2 BRA `(.L_x_387) ;  /* 0x000000000004a947 */ /* 0x000fea0003800000 */
[----:B------:R0:W5:Y:S02]  /*fd40*/  LDG.E.LTC128B R3, desc[UR36][R12.64+0x180] ;  /* 0x000180240c037981 */ /* 0x000164000c1e1920 */
.L_x_387:
[----:B------:R-:W-:Y:S05]  /*fd50*/  BSYNC B1 ;  /* 0x0000000000017941 */ /* 0x000fea0003800000 */
.L_x_386:
        /* <DEDUP_REMOVED lines=9> */
.L_x_389:
[----:B------:R-:W-:Y:S05]  /*fdf0*/  BSYNC B1 ;  /* 0x0000000000017941 */ /* 0x000fea0003800000 */
.L_x_388:
        /* <DEDUP_REMOVED lines=9> */
.L_x_391:
[----:B------:R-:W-:Y:S05]  /*fe90*/  BSYNC B1 ;  /* 0x0000000000017941 */ /* 0x000fea0003800000 */
.L_x_390:
[----:B0----5:R-:W-:Y:S01]  /*fea0*/  FMUL R5, R3, R16 ;  /* 0x0000001003057220 */ /* 0x021fe20000400000 */
[----:B------:R-:W-:Y:S01]  /*feb0*/  ISETP.GT.AND P3, PT, R0, 0x69, P0 ;  /* 0x000000690000780c */ /* 0x000fe20000764270 */
[----:B------:R-:W-:Y:S02]  /*fec0*/  BSSY B1, `(.L_x_392) ;  /* 0x0000005000017945 */ /* 0x000fe40003800000 */
[----:B------:R-:W-:-:S05]  /*fed0*/  FFMA R5, R76, R2, R5 ;  /* 0x000000024c057223 */ /* 0x000fca0000000005 */
[----:B------:R0:W-:Y:S05]  /*fee0*/  @P2 STG.E desc[UR36][R8.64+0x1a0], R5 ;  /* 0x0001a00508002986 */ /* 0x0001ea000c101924 */
[----:B------:R-:W-:Y:S05]  /*fef0*/  @!P3 BRA `(.L_x_393) ;  /* 0x000000000004b947 */ /* 0x000fea0003800000 */
[----:B------:R0:W5:Y:S02]  /*ff00*/  LDG.E.LTC128B R3, desc[UR36][R6.64+0x1a4] ;  /* 0x0001a42406037981 */ /* 0x000164000c1e1920 */
.L_x_393:
[----:B------:R-:W-:Y:S05]  /*ff10*/  BSYNC B1 ;  /* 0x0000000000017941 */ /* 0x000fea0003800000 */
.L_x_392:
[----:B-----5:R-:W-:Y:S01]  /*ff20*/  FMUL R4, R3, R16 ;  /* 0x0000001003047220 */ /* 0x020fe20000400000 */
[----:B------:R-:W-:Y:S01]  /*ff30*/  ISETP.GT.AND P2, PT, R0, 0x68, P1 ;  /* 0x000000680000780c */ /* 0x000fe20000f44270 */
[----:B------:R-:W-:Y:S02]  /*ff40*/  BSSY B1, `(.L_x_394) ;  /* 0x0000005000017945 */ /* 0x000fe40003800000 */
[----:B------:R-:W-:-:S05]  /*ff50*/  FFMA R77, R77, R2, R4 ;  /* 0x000000024d4d7223 */ /* 0x000fca0000000004 */
[----:B------:R0:W-:Y:S05]  /*ff60*/  @P3 STG.E desc[UR36][R8.64+0x1a4], R77 ;  /* 0x0001a44d08003986 */ /* 0x0001ea000c101924 */
[----:B------:R-:W-:Y:S05]  /*ff70*/  @!P2 BRA `(.L_x_395) ;  /* 0x000000000004a947 */ /* 0x000fea0003800000 */
[----:B------:R0:W5:Y:S02]  /*ff80*/  LDG.E.LTC128B R3, desc[UR36][R12.64+0x1a0] ;  /* 0x0001a0240c037981 */ /* 0x000164000c1e1920 */
.L_x_395:
[----:B------:R-:W-:Y:S05]  /*ff90*/  BSYNC B1 ;  /* 0x0000000000017941 */ /* 0x000fea0003800000 */
.L_x_394:
        /* <DEDUP_REMOVED lines=9> */
.L_x_397:
[----:B------:R-:W-:Y:S05]  /*10030*/  BSYNC B1 ;  /* 0x0000000000017941 */ /* 0x000fea0003800000 */
.L_x_396:
        /* <DEDUP_REMOVED lines=9> */
.L_x_399:
[----:B------:R-:W-:Y:S05]  /*100d0*/  BSYNC B1 ;  /* 0x0000000000017941 */ /* 0x000fea0003800000 */
.L_x_398:
[----:B0----5:R-:W-:Y:S01]  /*100e0*/  FMUL R5, R3, R16 ;  /* 0x0000001003057220 */ /* 0x021fe20000400000 */
[----:B------:R-:W-:Y:S01]  /*100f0*/  ISETP.GT.AND P3, PT, R0, 0x71, P0 ;  /* 0x000000710000780c */ /* 0x000fe20000764270 */
[----:B------:R-:W-:Y:S02]  /*10100*/  BSSY B1, `(.L_x_400) ;  /* 0x0000005000017945 */ /* 0x000fe40003800000 */
[----:B------:R-:W-:-:S05]  /*10110*/  FFMA R5, R80, R2, R5 ;  /* 0x0000000250057223 */ /* 0x000fca0000000005 */
[----:B------:R0:W-:Y:S05]  /*10120*/  @P2 STG.E desc[UR36][R8.64+0x1c0], R5 ;  /* 0x0001c00508002986 */ /* 0x0001ea000c101924 */
[----:B------:R-:W-:Y:S05]  /*10130*/  @!P3 BRA `(.L_x_401) ;  /* 0x000000000004b947 */ /* 0x000fea0003800000 */
[----:B------:R0:W5:Y:S02]  /*10140*/  LDG.E.LTC128B R3, desc[UR36][R6.64+0x1c4] ;  /* 0x0001c42406037981 */ /* 0x000164000c1e1920 */
.L_x_401:
[----:B------:R-:W-:Y:S05]  /*10150*/  BSYNC B1 ;  /* 0x0000000000017941 */ /* 0x000fea0003800000 */
.L_x_400:
[----:B-----5:R-:W-:Y:S01]  /*10160*/  FMUL R4, R3, R16 ;  /* 0x0000001003047220 */ /* 0x020fe20000400000 */
[----:B------:R-:W-:Y:S01]  /*10170*/  ISETP.GT.AND P2, PT, R0, 0x70, P1 ;  /* 0x000000700000780c */ /* 0x000fe20000f44270 */
[----:B------:R-:W-:Y:S02]  /*10180*/  BSSY B1, `(.L_x_402) ;  /* 0x0000005000017945 */ /* 0x000fe40003800000 */
[----:B------:R-:W-:-:S05]  /*10190*/  FFMA R81, R81, R2, R4 ;  /* 0x0000000251517223 */ /* 0x000fca0000000004 */
[----:B------:R0:W-:Y:S05]  /*101a0*/  @P3 STG.E desc[UR36][R8.64+0x1c4], R81 ;  /* 0x0001c45108003986 */ /* 0x0001ea000c101924 */
[----:B------:R-:W-:Y:S05]  /*101b0*/  @!P2 BRA `(.L_x_403) ;  /* 0x000000000004a947 */ /* 0x000fea0003800000 */
[----:B------:R0:W5:Y:S02]  /*101c0*/  LDG.E.LTC128B R3, desc[UR36][R12.64+0x1c0] ;  /* 0x0001c0240c037981 */ /* 0x000164000c1e1920 */
.L_x_403:
[----:B------:R-:W-:Y:S05]  /*101d0*/  BSYNC B1 ;  /* 0x0000000000017941 */ /* 0x000fea0003800000 */
.L_x_402:
        /* <DEDUP_REMOVED lines=9> */
.L_x_405:
[----:B------:R-:W-:Y:S05]  /*10270*/  BSYNC B1 ;  /* 0x0000000000017941 */ /* 0x000fea0003800000 */
.L_x_404:
        /* <DEDUP_REMOVED lines=9> */
.L_x_407:
[----:B------:R-:W-:Y:S05]  /*10310*/  BSYNC B1 ;  /* 0x0000000000017941 */ /* 0x000fea0003800000 */
.L_x_406:
[----:B0----5:R-:W-:Y:S01]  /*10320*/  FMUL R5, R3, R16 ;  /* 0x0000001003057220 */ /* 0x021fe20000400000 */
[----:B------:R-:W-:Y:S01]  /*10330*/  ISETP.GT.AND P3, PT, R0, 0x79, P0 ;  /* 0x000000790000780c */ /* 0x000fe20000764270 */
[----:B------:R-:W-:Y:S02]  /*10340*/  BSSY B1, `(.L_x_408) ;  /* 0x0000005000017945 */ /* 0x000fe40003800000 */
[----:B------:R-:W-:-:S05]  /*10350*/  FFMA R5, R84, R2, R5 ;  /* 0x0000000254057223 */ /* 0x000fca0000000005 */
[----:B------:R0:W-:Y:S05]  /*10360*/  @P2 STG.E desc[UR36][R8.64+0x1e0], R5 ;  /* 0x0001e00508002986 */ /* 0x0001ea000c101924 */
[----:B------:R-:W-:Y:S05]  /*10370*/  @!P3 BRA `(.L_x_409) ;  /* 0x000000000004b947 */ /* 0x000fea0003800000 */
[----:B------:R0:W5:Y:S02]  /*10380*/  LDG.E.LTC128B R3, desc[UR36][R6.64+0x1e4] ;  /* 0x0001e42406037981 */ /* 0x000164000c1e1920 */
.L_x_409:
[----:B------:R-:W-:Y:S05]  /*10390*/  BSYNC B1 ;  /* 0x0000000000017941 */ /* 0x000fea0003800000 */
.L_x_408:
[----:B-----5:R-:W-:Y:S01]  /*103a0*/  FMUL R4, R3, R16 ;  /* 0x0000001003047220 */ /* 0x020fe20000400000 */
[----:B------:R-:W-:Y:S01]  /*103b0*/  ISETP.GT.AND P2, PT, R0, 0x78, P1 ;  /* 0x000000780000780c */ /* 0x000fe20000f44270 */
[----:B------:R-:W-:Y:S02]  /*103c0*/  BSSY B1, `(.L_x_410) ;  /* 0x0000005000017945 */ /* 0x000fe40003800000 */
[----:B------:R-:W-:-:S05]  /*103d0*/  FFMA R85, R85, R2, R4 ;  /* 0x0000000255557223 */ /* 0x000fca0000000004 */
[----:B------:R0:W-:Y:S05]  /*103e0*/  @P3 STG.E desc[UR36][R8.64+0x1e4], R85 ;  /* 0x0001e45508003986 */ /* 0x0001ea000c101924 */
[----:B------:R-:W-:Y:S05]  /*103f0*/  @!P2 BRA `(.L_x_411) ;  /* 0x000000000004a947 */ /* 0x000fea0003800000 */
[----:B------:R0:W5:Y:S02]  /*10400*/  LDG.E.LTC128B R3, desc[UR36][R12.64+0x1e0] ;  /* 0x0001e0240c037981 */ /* 0x000164000c1e1920 */
.L_x_411:
[----:B------:R-:W-:Y:S05]  /*10410*/  BSYNC B1 ;  /* 0x0000000000017941 */ /* 0x000fea0003800000 */
.L_x_410:
        /* <DEDUP_REMOVED lines=9> */
.L_x_413:
[----:B------:R-:W-:Y:S05]  /*104b0*/  BSYNC B1 ;  /* 0x0000000000017941 */ /* 0x000fea0003800000 */
.L_x_412:
        /* <DEDUP_REMOVED lines=9> */
.L_x_415:
[----:B------:R-:W-:Y:S05]  /*10550*/  BSYNC B1 ;  /* 0x0000000000017941 */ /* 0x000fea0003800000 */
.L_x_414:
[----:B0----5:R-:W-:Y:S01]  /*10560*/  FMUL R5, R3, R16 ;  /* 0x0000001003057220 */ /* 0x021fe20000400000 */
[----:B------:R-:W-:Y:S01]  /*10570*/  ISETP.GT.AND P3, PT, R0, 0x81, P0 ;  /* 0x000000810000780c */ /* 0x000fe20000764270 */
[----:B------:R-:W-:Y:S02]  /*10580*/  BSSY B1, `(.L_x_416) ;  /* 0x0000005000017945 */ /* 0x000fe40003800000 */
[----:B------:R-:W-:-:S05]  /*10590*/  FFMA R5, R88, R2, R5 ;  /* 0x0000000258057223 */ /* 0x000fca0000000005 */
[----:B------:R0:W-:Y:S05]  /*105a0*/  @P2 STG.E desc[UR36][R8.64+0x200], R5 ;  /* 0x0002000508002986 */ /* 0x0001ea000c101924 */
[----:B------:R-:W-:Y:S05]  /*105b0*/  @!P3 BRA `(.L_x_417) ;  /* 0x000000000004b947 */ /* 0x000fea0003800000 */
[----:B------:R0:W5:Y:S02]  /*105c0*/  LDG.E.LTC128B R3, desc[UR36][R6.64+0x204] ;  /* 0x0002042406037981 */ /* 0x000164000c1e1920 */
.L_x_417:
[----:B------:R-:W-:Y:S05]  /*105d0*/  BSYNC B1 ;  /* 0x0000000000017941 */ /* 0x000fea0003800000 */
.L_x_416:
[----:B-----5:R-:W-:Y:S01]  /*105e0*/  FMUL R4, R3, R16 ;  /* 0x0000001003047220 */ /* 0x020fe20000400000 */
[----:B------:R-:W-:Y:S01]  /*105f0*/  ISETP.GT.AND P2, PT, R0, 0x80, P1 ;  /* 0x000000800000780c */ /* 0x000fe20000f44270 */
[----:B------:R-:W-:Y:S02]  /*10600*/  BSSY B1, `(.L_x_418) ;  /* 0x0000005000017945 */ /* 0x000fe40003800000 */
[----:B------:R-:W-:-:S05]  /*10610*/  FFMA R89, R89, R2, R4 ;  /* 0x0000000259597223 */ /* 0x000fca0000000004 */
[----:B------:R0:W-:Y:S05]  /*10620*/  @P3 STG.E desc[UR36][R8.64+0x204], R89 ;  /* 0x0002045908003986 */ /* 0x0001ea000c101924 */
[----:B------:R-:W-:Y:S05]  /*10630*/  @!P2 BRA `(.L_x_419) ;  /* 0x000000000004a947 */ /* 0x000fea0003800000 */
[----:B------:R0:W5:Y:S02]  /*10640*/  LDG.E.LTC128B R3, desc[UR36][R12.64+0x200] ;  /* 0x000200240c037981 */ /* 0x000164000c1e1920 */
.L_x_419:
[----:B------:R-:W-:Y:S05]  /*10650*/  BSYNC B1 ;  /* 0x0000000000017941 */ /* 0x000fea0003800000 */
.L_x_418:
        /* <DEDUP_REMOVED lines=9> */
.L_x_421:
[----:B------:R-:W-:Y:S05]  /*106f0*/  BSYNC B1 ;  /* 0x0000000000017941 */ /* 0x000fea0003800000 */
.L_x_420:
        /* <DEDUP_REMOVED lines=9> */
.L_x_423:
[----:B------:R-:W-:Y:S05]  /*10790*/  BSYNC B1 ;  /* 0x0000000000017941 */ /* 0x000fea0003800000 */
.L_x_422:
[----:B0----5:R-:W-:Y:S01]  /*107a0*/  FMUL R5, R3, R16 ;  /* 0x0000001003057220 */ /* 0x021fe20000400000 */
[----:B------:R-:W-:Y:S01]  /*107b0*/  ISETP.GT.AND P3, PT, R0, 0x89, P0 ;  /* 0x000000890000780c */ /* 0x000fe20000764270 */
[----:B------:R-:W-:Y:S02]  /*107c0*/  BSSY B1, `(.L_x_424) ;  /* 0x0000005000017945 */ /* 0x000fe40003800000 */
[----:B------:R-:W-:-:S05]  /*107d0*/  FFMA R5, R92, R2, R5 ;  /* 0x000000025c057223 */ /* 0x000fca0000000005 */
[----:B------:R0:W-:Y:S05]  /*107e0*/  @P2 STG.E desc[UR36][R8.64+0x220], R5 ;  /* 0x0002200508002986 */ /* 0x0001ea000c101924 */
[----:B------:R-:W-:Y:S05]  /*107f0*/  @!P3 BRA `(.L_x_425) ;  /* 0x000000000004b947 */ /* 0x000fea0003800000 */
[----:B------:R0:W5:Y:S02]  /*10800*/  LDG.E.LTC128B R3, desc[UR36][R6.64+0x224] ;  /* 0x0002242406037981 */ /* 0x000164000c1e1920 */
.L_x_425:
[----:B------:R-:W-:Y:S05]  /*10810*/  BSYNC B1 ;  /* 0x0000000000017941 */ /* 0x000fea0003800000 */
.L_x_424:
[----:B-----5:R-:W-:Y:S01]  /*10820*/  FMUL R4, R3, R16 ;  /* 0x0000001003047220 */ /* 0x020fe20000400000 */
[----:B------:R-:W-:Y:S01]  /*10830*/  ISETP.GT.AND P2, PT, R0, 0x88, P1 ;  /* 0x000000880000780c */ /* 0x000fe20000f44270 */
[----:B------:R-:W-:Y:S02]  /*10840*/  BSSY B1, `(.L_x_426) ;  /* 0x0000005000017945 */ /* 0x000fe40003800000 */
[----:B------:R-:W-:-:S05]  /*10850*/  FFMA R93, R93, R2, R4 ;  /* 0x000000025d5d7223 */ /* 0x000fca0000000004 */
[----:B------:R0:W-:Y:S05]  /*10860*/  @P3 STG.E desc[UR36][R8.64+0x224], R93 ;  /* 0x0002245d08003986 */ /* 0x0001ea000c101924 */
[----:B------:R-:W-:Y:S05]  /*10870*/  @!P2 BRA `(.L_x_427) ;  /* 0x000000000004a947 */ /* 0x000fea0003800000 */
[----:B------:R0:W5:Y:S02]  /*10880*/  LDG.E.LTC128B R3, desc[UR36][R12.64+0x220] ;  /* 0x000220240c037981 */ /* 0x000164000c1e1920 */
.L_x_427:
[----:B------:R-:W-:Y:S05]  /*10890*/  BSYNC B1 ;  /* 0x0000000000017941 */ /* 0x000fea0003800000 */
.L_x_426:
        /* <DEDUP_REMOVED lines=9> */
.L_x_429:
[----:B------:R-:W-:Y:S05]  /*10930*/  BSYNC B1 ;  /* 0x0000000000017941 */ /* 0x000fea0003800000 */
.L_x_428:
        /* <DEDUP_REMOVED lines=9> */
.L_x_431:
[----:B------:R-:W-:Y:S05]  /*109d0*/  BSYNC B1 ;  /* 0x0000000000017941 */ /* 0x000fea0003800000 */
.L_x_430:
[----:B0----5:R-:W-:Y:S01]  /*109e0*/  FMUL R5, R3, R16 ;  /* 0x0000001003057220 */ /* 0x021fe20000400000 */
[----:B------:R-:W-:Y:S01]  /*109f0*/  ISETP.GT.AND P3, PT, R0, 0x91, P0 ;  /* 0x000000910000780c */ /* 0x000fe20000764270 */
[----:B------:R-:W-:Y:S02]  /*10a00*/  BSSY B1, `(.L_x_432) ;  /* 0x0000005000017945 */ /* 0x000fe40003800000 */
[----:B------:R-:W-:-:S05]  /*10a10*/  FFMA R5, R96, R2, R5 ;  /* 0x0000000260057223 */ /* 0x000fca0000000005 */
[----:B------:R0:W-:Y:S05]  /*10a20*/  @P2 STG.E desc[UR36][R8.64+0x240], R5 ;  /* 0x0002400508002986 */ /* 0x0001ea000c101924 */
[----:B------:R-:W-:Y:S05]  /*10a30*/  @!P3 BRA `(.L_x_433) ;  /* 0x000000000004b947 */ /* 0x000fea0003800000 */
[----:B------:R0:W5:Y:S02]  /*10a40*/  LDG.E.LTC128B R3, desc[UR36][R6.64+0x244] ;  /* 0x0002442406037981 */ /* 0x000164000c1e1920 */
.L_x_433:
[----:B------:R-:W-:Y:S05]  /*10a50*/  BSYNC B1 ;  /* 0x0000000000017941 */ /* 0x000fea0003800000 */
.L_x_432:
[----:B-----5:R-:W-:Y:S01]  /*10a60*/  FMUL R4, R3, R16 ;  /* 0x0000001003047220 */ /* 0x020fe20000400000 */
[----:B------:R-:W-:Y:S01]  /*10a70*/  ISETP.GT.AND P2, PT, R0, 0x90, P1 ;  /* 0x000000900000780c */ /* 0x000fe20000f44270 */
[----:B------:R-:W-:Y:S02]  /*10a80*/  BSSY B1, `(.L_x_434) ;  /* 0x0000005000017945 */ /* 0x000fe40003800000 */
[----:B------:R-:W-:-:S05]  /*10a90*/  FFMA R97, R97, R2, R4 ;  /* 0x0000000261617223 */ /* 0x000fca0000000004 */
[----:B------:R0:W-:Y:S05]  /*10aa0*/  @P3 STG.E desc[UR36][R8.64+0x244], R97 ;  /* 0x0002446108003986 */ /* 0x0001ea000c101924 */
[----:B------:R-:W-:Y:S05]  /*10ab0*/  @!P2 BRA `(.L_x_435) ;  /* 0x000000000004a947 */ /* 0x000fea0003800000 */
[----:B------:R0:W5:Y:S02]  /*10ac0*/  LDG.E.LTC128B R3, desc[UR36][R12.64+0x240] ;  /* 0x000240240c037981 */ /* 0x000164000c1e1920 */
.L_x_435:
[----:B------:R-:W-:Y:S05]  /*10ad0*/  BSYNC B1 ;  /* 0x0000000000017941 */ /* 0x000fea0003800000 */
.L_x_434:
        /* <DEDUP_REMOVED lines=9> */
.L_x_437:
[----:B------:R-:W-:Y:S05]  /*10b70*/  BSYNC B1 ;  /* 0x0000000000017941 */ /* 0x000fea0003800000 */
.L_x_436:
        /* <DEDUP_REMOVED lines=9> */
.L_x_439:
[----:B------:R-:W-:Y:S05]  /*10c10*/  BSYNC B1 ;  /* 0x0000000000017941 */ /* 0x000fea0003800000 */
.L_x_438:
[----:B0----5:R-:W-:Y:S01]  /*10c20*/  FMUL R5, R3, R16 ;  /* 0x0000001003057220 */ /* 0x021fe20000400000 */
[----:B------:R-:W-:Y:S01]  /*10c30*/  ISETP.GT.AND P3, PT, R0, 0x99, P0 ;  /* 0x000000990000780c */ /* 0x000fe20000764270 */
[----:B------:R-:W-:Y:S02]  /*10c40*/  BSSY B1, `(.L_x_440) ;  /* 0x0000005000017945 */ /* 0x000fe40003800000 */
[----:B------:R-:W-:-:S05]  /*10c50*/  FFMA R5, R100, R2, R5 ;  /* 0x0000000264057223 */ /* 0x000fca0000000005 */
[----:B------:R0:W-:Y:S05]  /*10c60*/  @P2 STG.E desc[UR36][R8.64+0x260], R5 ;  /* 0x0002600508002986 */ /* 0x0001ea000c101924 */
[----:B------:R-:W-:Y:S05]  /*10c70*/  @!P3 BRA `(.L_x_441) ;  /* 0x000000000004b947 */ /* 0x000fea0003800000 */
[----:B------:R0:W5:Y:S02]  /*10c80*/  LDG.E.LTC128B R3, desc[UR36][R6.64+0x264] ;  /* 0x0002642406037981 */ /* 0x000164000c1e1920 */
.L_x_441:
[----:B------:R-:W-:Y:S05]  /*10c90*/  BSYNC B1 ;  /* 0x0000000000017941 */ /* 0x000fea0003800000 */
.L_x_440:
[----:B-----5:R-:W-:Y:S01]  /*10ca0*/  FMUL R4, R3, R16 ;  /* 0x0000001003047220 */ /* 0x020fe20000400000 */
[----:B------:R-:W-:Y:S01]  /*10cb0*/  ISETP.GT.AND P2, PT, R0, 0x98, P1 ;  /* 0x000000980000780c */ /* 0x000fe20000f44270 */
[----:B------:R-:W-:Y:S02]  /*10cc0*/  BSSY B1, `(.L_x_442) ;  /* 0x0000005000017945 */ /* 0x000fe40003800000 */
[----:B------:R-:W-:-:S05]  /*10cd0*/  FFMA R101, R101, R2, R4 ;  /* 0x0000000265657223 */ /* 0x000fca0000000004 */
[----:B------:R0:W-:Y:S05]  /*10ce0*/  @P3 STG.E desc[UR36][R8.64+0x264], R101 ;  /* 0x0002646508003986 */ /* 0x0001ea000c101924 */
[----:B------:R-:W-:Y:S05]  /*10cf0*/  @!P2 BRA `(.L_x_443) ;  /* 0x000000000004a947 */ /* 0x000fea0003800000 */
[----:B------:R0:W5:Y:S02]  /*10d00*/  LDG.E.LTC128B R3, desc[UR36][R12.64+0x260] ;  /* 0x000260240c037981 */ /* 0x000164000c1e1920 */
.L_x_443:
[----:B------:R-:W-:Y:S05]  /*10d10*/  BSYNC B1 ;  /* 0x0000000000017941 */ /* 0x000fea0003800000 */
.L_x_442:
        /* <DEDUP_REMOVED lines=9> */
.L_x_445:
[----:B------:R-:W-:Y:S05]  /*10db0*/  BSYNC B1 ;  /* 0x0000000000017941 */ /* 0x000fea0003800000 */
.L_x_444:
        /* <DEDUP_REMOVED lines=9> */
.L_x_447:
[----:B------:R-:W-:Y:S05]  /*10e50*/  BSYNC B1 ;  /* 0x0000000000017941 */ /* 0x000fea0003800000 */
.L_x_446:
[----:B0----5:R-:W-:Y:S01]  /*10e60*/  FMUL R5, R3, R16 ;  /* 0x0000001003057220 */ /* 0x021fe20000400000 */
[----:B------:R-:W-:Y:S01]  /*10e70*/  ISETP.GT.AND P3, PT, R0, 0xa1, P0 ;  /* 0x000000a10000780c */ /* 0x000fe20000764270 */
[----:B------:R-:W-:Y:S02]  /*10e80*/  BSSY B1, `(.L_x_448) ;  /* 0x0000005000017945 */ /* 0x000fe40003800000 */
[----:B------:R-:W-:-:S05]  /*10e90*/  FFMA R5, R104, R2, R5 ;  /* 0x0000000268057223 */ /* 0x000fca0000000005 */
[----:B------:R0:W-:Y:S05]  /*10ea0*/  @P2 STG.E desc[UR36][R8.64+0x280], R5 ;  /* 0x0002800508002986 */ /* 0x0001ea000c101924 */
[----:B------:R-:W-:Y:S05]  /*10eb0*/  @!P3 BRA `(.L_x_449) ;  /* 0x000000000004b947 */ /* 0x000fea0003800000 */
[----:B------:R0:W5:Y:S02]  /*10ec0*/  LDG.E.LTC128B R3, desc[UR36][R6.64+0x284] ;  /* 0x0002842406037981 */ /* 0x000164000c1e1920 */
.L_x_449:
[----:B------:R-:W-:Y:S05]  /*10ed0*/  BSYNC B1 ;  /* 0x0000000000017941 */ /* 0x000fea0003800000 */
.L_x_448:
[----:B-----5:R-:W-:Y:S01]  /*10ee0*/  FMUL R4, R3, R16 ;  /* 0x0000001003047220 */ /* 0x020fe20000400000 */
[----:B------:R-:W-:Y:S01]  /*10ef0*/  ISETP.GT.AND P2, PT, R0, 0xa0, P1 ;  /* 0x000000a00000780c */ /* 0x000fe20000f44270 */
[----:B------:R-:W-:Y:S02]  /*10f00*/  BSSY B1, `(.L_x_450) ;  /* 0x0000005000017945 */ /* 0x000fe40003800000 */
[----:B------:R-:W-:-:S05]  /*10f10*/  FFMA R105, R105, R2, R4 ;  /* 0x0000000269697223 */ /* 0x000fca0000000004 */
[----:B------:R0:W-:Y:S05]  /*10f20*/  @P3 STG.E desc[UR36][R8.64+0x284], R105 ;  /* 0x0002846908003986 */ /* 0x0001ea000c101924 */
[----:B------:R-:W-:Y:S05]  /*10f30*/  @!P2 BRA `(.L_x_451) ;  /* 0x000000000004a947 */ /* 0x000fea0003800000 */
[----:B------:R0:W5:Y:S02]  /*10f40*/  LDG.E.LTC128B R3, desc[UR36][R12.64+0x280] ;  /* 0x000280240c037981 */ /* 0x000164000c1e1920 */
.L_x_451:
[----:B------:R-:W-:Y:S05]  /*10f50*/  BSYNC B1 ;  /* 0x0000000000017941 */ /* 0x000fea0003800000 */
.L_x_450:
        /* <DEDUP_REMOVED lines=9> */
.L_x_453:
[----:B------:R-:W-:Y:S05]  /*10ff0*/  BSYNC B1 ;  /* 0x0000000000017941 */ /* 0x000fea0003800000 */
.L_x_452:
        /* <DEDUP_REMOVED lines=9> */
.L_x_455:
[----:B------:R-:W-:Y:S05]  /*11090*/  BSYNC B1 ;  /* 0x0000000000017941 */ /* 0x000fea0003800000 */
.L_x_454:
[----:B0----5:R-:W-:Y:S01]  /*110a0*/  FMUL R5, R3, R16 ;  /* 0x0000001003057220 */ /* 0x021fe20000400000 */
[----:B------:R-:W-:Y:S01]  /*110b0*/  ISETP.GT.AND P3, PT, R0, 0xa9, P0 ;  /* 0x000000a90000780c */ /* 0x000fe20000764270 */
[----:B------:R-:W-:Y:S02]  /*110c0*/  BSSY B1, `(.L_x_456) ;  /* 0x0000005000017945 */ /* 0x000fe40003800000 */
[----:B------:R-:W-:-:S05]  /*110d0*/  FFMA R5, R108, R2, R5 ;  /* 0x000000026c057223 */ /* 0x000fca0000000005 */
[----:B------:R0:W-:Y:S05]  /*110e0*/  @P2 STG.E desc[UR36][R8.64+0x2a0], R5 ;  /* 0x0002a00508002986 */ /* 0x0001ea000c101924 */
[----:B------:R-:W-:Y:S05]  /*110f0*/  @!P3 BRA `(.L_x_457) ;  /* 0x000000000004b947 */ /* 0x000fea0003800000 */
[----:B------:R0:W5:Y:S02]  /*11100*/  LDG.E.LTC128B R3, desc[UR36][R6.64+0x2a4] ;  /* 0x0002a42406037981 */ /* 0x000164000c1e1920 */
.L_x_457:
[----:B------:R-:W-:Y:S05]  /*11110*/  BSYNC B1 ;  /* 0x0000000000017941 */ /* 0x000fea0003800000 */
.L_x_456:
[----:B-----5:R-:W-:Y:S01]  /*11120*/  FMUL R4, R3, R16 ;  /* 0x0000001003047220 */ /* 0x020fe20000400000 */
[----:B------:R-:W-:Y:S01]  /*11130*/  ISETP.GT.AND P2, PT, R0, 0xa8, P1 ;  /* 0x000000a80000780c */ /* 0x000fe20000f44270 */
[----:B------:R-:W-:Y:S02]  /*11140*/  BSSY B1, `(.L_x_458) ;  /* 0x0000005000017945 */ /* 0x000fe40003800000 */
[----:B------:R-:W-:-:S05]  /*11150*/  FFMA R109, R109, R2, R4 ;  /* 0x000000026d6d7223 */ /* 0x000fca0000000004 */
[----:B------:R0:W-:Y:S05]  /*11160*/  @P3 STG.E desc[UR36][R8.64+0x2a4], R109 ;  /* 0x0002a46d08003986 */ /* 0x0001ea000c101924 */
[----:B------:R-:W-:Y:S05]  /*11170*/  @!P2 BRA `(.L_x_459) ;  /* 0x000000000004a947 */ /* 0x000fea0003800000 */
[----:B------:R0:W5:Y:S02]  /*11180*/  LDG.E.LTC128B R3, desc[UR36][R12.64+0x2a0] ;  /* 0x0002a0240c037981 */ /* 0x000164000c1e1920 */
.L_x_459:
[----:B------:R-:W-:Y:S05]  /*11190*/  BSYNC B1 ;  /* 0x0000000000017941 */ /* 0x000fea0003800000 */
.L_x_458:
        /* <DEDUP_REMOVED lines=9> */
.L_x_461:
[----:B------:R-:W-:Y:S05]  /*11230*/  BSYNC B1 ;  /* 0x0000000000017941 */ /* 0x000fea0003800000 */
.L_x_460:
        /* <DEDUP_REMOVED lines=9> */
.L_x_463:
[----:B------:R-:W-:Y:S05]  /*112d0*/  BSYNC B1 ;  /* 0x0000000000017941 */ /* 0x000fea0003800000 */
.L_x_462:
[----:B0----5:R-:W-:Y:S01]  /*112e0*/  FMUL R5, R3, R16 ;  /* 0x0000001003057220 */ /* 0x021fe20000400000 */
[----:B------:R-:W-:Y:S01]  /*112f0*/  ISETP.GT.AND P3, PT, R0, 0xb1, P0 ;  /* 0x000000b10000780c */ /* 0x000fe20000764270 */
[----:B------:R-:W-:Y:S02]  /*11300*/  BSSY B1, `(.L_x_464) ;  /* 0x0000005000017945 */ /* 0x000fe40003800000 */
[----:B------:R-:W-:-:S05]  /*11310*/  FFMA R5, R112, R2, R5 ;  /* 0x0000000270057223 */ /* 0x000fca0000000005 */
[----:B------:R0:W-:Y:S05]  /*11320*/  @P2 STG.E desc[UR36][R8.64+0x2c0], R5 ;  /* 0x0002c00508002986 */ /* 0x0001ea000c101924 */
[----:B------:R-:W-:Y:S05]  /*11330*/  @!P3 BRA `(.L_x_465) ;  /* 0x000000000004b947 */ /* 0x000fea0003800000 */
[----:B------:R0:W5:Y:S02]  /*11340*/  LDG.E.LTC128B R3, desc[UR36][R6.64+0x2c4] ;  /* 0x0002c42406037981 */ /* 0x000164000c1e1920 */
.L_x_465:
[----:B------:R-:W-:Y:S05]  /*11350*/  BSYNC B1 ;  /* 0x0000000000017941 */ /* 0x000fea0003800000 */
.L_x_464:
[----:B-----5:R-:W-:Y:S01]  /*11360*/  FMUL R4, R3, R16 ;  /* 0x0000001003047220 */ /* 0x020fe20000400000 */
[----:B------:R-:W-:Y:S01]  /*11370*/  ISETP.GT.AND P2, PT, R0, 0xb0, P1 ;  /* 0x000000b00000780c */ /* 0x000fe20000f44270 */
[----:B------:R-:W-:Y:S02]  /*11380*/  BSSY B1, `(.L_x_466) ;  /* 0x0000005000017945 */ /* 0x000fe40003800000 */
[----:B------:R-:W-:-:S05]  /*11390*/  FFMA R113, R113, R2, R4 ;  /* 0x0000000271717223 */ /* 0x000fca0000000004 */
[----:B------:R0:W-:Y:S05]  /*113a0*/  @P3 STG.E desc[UR36][R8.64+0x2c4], R113 ;  /* 0x0002c47108003986 */ /* 0x0001ea000c101924 */
[----:B------:R-:W-:Y:S05]  /*113b0*/  @!P2 BRA `(.L_x_467) ;  /* 0x000000000004a947 */ /* 0x000fea0003800000 */
[----:B------:R0:W5:Y:S02]  /*113c0*/  LDG.E.LTC128B R3, desc[UR36][R12.64+0x2c0] ;  /* 0x0002c0240c037981 */ /* 0x000164000c1e1920 */
.L_x_467:
[----:B------:R-:W-:Y:S05]  /*113d0*/  BSYNC B1 ;  /* 0x0000000000017941 */ /* 0x000fea0003800000 */
.L_x_466:
        /* <DEDUP_REMOVED lines=9> */
.L_x_469:
[----:B------:R-:W-:Y:S05]  /*11470*/  BSYNC B1 ;  /* 0x0000000000017941 */ /* 0x000fea0003800000 */
.L_x_468:
        /* <DEDUP_REMOVED lines=9> */
.L_x_471:
[----:B------:R-:W-:Y:S05]  /*11510*/  BSYNC B1 ;  /* 0x0000000000017941 */ /* 0x000fea0003800000 */
.L_x_470:
[----:B0----5:R-:W-:Y:S01]  /*11520*/  FMUL R5, R3, R16 ;  /* 0x0000001003057220 */ /* 0x021fe20000400000 */
[----:B------:R-:W-:Y:S01]  /*11530*/  ISETP.GT.AND P3, PT, R0, 0xb9, P0 ;  /* 0x000000b90000780c */ /* 0x000fe20000764270 */
[----:B------:R-:W-:Y:S02]  /*11540*/  BSSY B1, `(.L_x_472) ;  /* 0x0000005000017945 */ /* 0x000fe40003800000 */
[----:B------:R-:W-:-:S05]  /*11550*/  FFMA R5, R116, R2, R5 ;  /* 0x0000000274057223 */ /* 0x000fca0000000005 */
[----:B------:R0:W-:Y:S05]  /*11560*/  @P2 STG.E desc[UR36][R8.64+0x2e0], R5 ;  /* 0x0002e00508002986 */ /* 0x0001ea000c101924 */
[----:B------:R-:W-:Y:S05]  /*11570*/  @!P3 BRA `(.L_x_473) ;  /* 0x000000000004b947 */ /* 0x000fea0003800000 */
[----:B------:R0:W5:Y:S02]  /*11580*/  LDG.E.LTC128B R3, desc[UR36][R6.64+0x2e4] ;  /* 0x0002e42406037981 */ /* 0x000164000c1e1920 */
.L_x_473:
[----:B------:R-:W-:Y:S05]  /*11590*/  BSYNC B1 ;  /* 0x0000000000017941 */ /* 0x000fea0003800000 */
.L_x_472:
[----:B-----5:R-:W-:Y:S01]  /*115a0*/  FMUL R4, R3, R16 ;  /* 0x0000001003047220 */ /* 0x020fe20000400000 */
[----:B------:R-:W-:Y:S01]  /*115b0*/  ISETP.GT.AND P2, PT, R0, 0xb8, P1 ;  /* 0x000000b80000780c */ /* 0x000fe20000f44270 */
[----:B------:R-:W-:Y:S02]  /*115c0*/  BSSY B1, `(.L_x_474) ;  /* 0x0000005000017945 */ /* 0x000fe40003800000 */
[----:B------:R-:W-:-:S05]  /*115d0*/  FFMA R117, R117, R2, R4 ;  /* 0x0000000275757223 */ /* 0x000fca0000000004 */
[----:B------:R0:W-:Y:S05]  /*115e0*/  @P3 STG.E desc[UR36][R8.64+0x2e4], R117 ;  /* 0x0002e47508003986 */ /* 0x0001ea000c101924 */
[----:B------:R-:W-:Y:S05]  /*115f0*/  @!P2 BRA `(.L_x_475) ;  /* 0x000000000004a947 */ /* 0x000fea0003800000 */
[----:B------:R0:W5:Y:S02]  /*11600*/  LDG.E.LTC128B R3, desc[UR36][R12.64+0x2e0] ;  /* 0x0002e0240c037981 */ /* 0x000164000c1e1920 */
.L_x_475:
[----:B------:R-:W-:Y:S05]  /*11610*/  BSYNC B1 ;  /* 0x0000000000017941 */ /* 0x000fea0003800000 */
.L_x_474:
        /* <DEDUP_REMOVED lines=9> */
.L_x_477:
[----:B------:R-:W-:Y:S05]  /*116b0*/  BSYNC B1 ;  /* 0x0000000000017941 */ /* 0x000fea0003800000 */
.L_x_476:
        /* <DEDUP_REMOVED lines=9> */
.L_x_479:
[----:B------:R-:W-:Y:S05]  /*11750*/  BSYNC B1 ;  /* 0x0000000000017941 */ /* 0x000fea0003800000 */
.L_x_478:
[----:B0----5:R-:W-:Y:S01]  /*11760*/  FMUL R5, R3, R16 ;  /* 0x0000001003057220 */ /* 0x021fe20000400000 */
[----:B------:R-:W-:Y:S01]  /*11770*/  ISETP.GT.AND P3, PT, R0, 0xc1, P0 ;  /* 0x000000c10000780c */ /* 0x000fe20000764270 */
[----:B------:R-:W-:Y:S02]  /*11780*/  BSSY B1, `(.L_x_480) ;  /* 0x0000005000017945 */ /* 0x000fe40003800000 */
[----:B------:R-:W-:-:S05]  /*11790*/  FFMA R5, R120, R2, R5 ;  /* 0x0000000278057223 */ /* 0x000fca0000000005 */
[----:B------:R0:W-:Y:S05]  /*117a0*/  @P2 STG.E desc[UR36][R8.64+0x300], R5 ;  /* 0x0003000508002986 */ /* 0x0001ea000c101924 */
[----:B------:R-:W-:Y:S05]  /*117b0*/  @!P3 BRA `(.L_x_481) ;  /* 0x000000000004b947 */ /* 0x000fea0003800000 */
[----:B------:R0:W5:Y:S02]  /*117c0*/  LDG.E.LTC128B R3, desc[UR36][R6.64+0x304] ;  /* 0x0003042406037981 */ /* 0x000164000c1e1920 */
.L_x_481:
[----:B------:R-:W-:Y:S05]  /*117d0*/  BSYNC B1 ;  /* 0x0000000000017941 */ /* 0x000fea0003800000 */
.L_x_480:
[----:B-----5:R-:W-:Y:S01]  /*117e0*/  FMUL R4, R3, R16 ;  /* 0x0000001003047220 */ /* 0x020fe20000400000 */
[----:B------:R-:W-:Y:S01]  /*117f0*/  ISETP.GT.AND P2, PT, R0, 0xc0, P1 ;  /* 0x000000c00000780c */ /* 0x000fe20000f44270 */
[----:B------:R-:W-:Y:S02]  /*11800*/  BSSY B1, `(.L_x_482) ;  /* 0x0000005000017945 */ /* 0x000fe40003800000 */
[----:B------:R-:W-:-:S05]  /*11810*/  FFMA R121, R121, R2, R4 ;  /* 0x0000000279797223 */ /* 0x000fca0000000004 */
[----:B------:R0:W-:Y:S05]  /*11820*/  @P3 STG.E desc[UR36][R8.64+0x304], R121 ;  /* 0x0003047908003986 */ /* 0x0001ea000c101924 */
[----:B------:R-:W-:Y:S05]  /*11830*/  @!P2 BRA `(.L_x_483) ;  /* 0x000000000004a947 */ /* 0x000fea0003800000 */
[----:B------:R0:W5:Y:S02]  /*11840*/  LDG.E.LTC128B R3, desc[UR36][R12.64+0x300] ;  /* 0x000300240c037981 */ /* 0x000164000c1e1920 */
.L_x_483:
[----:B------:R-:W-:Y:S05]  /*11850*/  BSYNC B1 ;  /* 0x0000000000017941 */ /* 0x000fea0003800000 */
.L_x_482:
        /* <DEDUP_REMOVED lines=9> */
.L_x_485:
[----:B------:R-:W-:Y:S05]  /*118f0*/  BSYNC B1 ;  /* 0x0000000000017941 */ /* 0x000fea0003800000 */
.L_x_484:
        /* <DEDUP_REMOVED lines=9> */
.L_x_487:
[----:B------:R-:W-:Y:S05]  /*11990*/  BSYNC B1 ;  /* 0x0000000000017941 */ /* 0x000fea0003800000 */
.L_x_486:
[----:B0----5:R-:W-:Y:S01]  /*119a0*/  FMUL R5, R3, R16 ;  /* 0x0000001003057220 */ /* 0x021fe20000400000 */
[----:B------:R-:W-:Y:S01]  /*119b0*/  ISETP.GT.AND P3, PT, R0, 0xc9, P0 ;  /* 0x000000c90000780c */ /* 0x000fe20000764270 */
[----:B------:R-:W-:Y:S02]  /*119c0*/  BSSY B1, `(.L_x_488) ;  /* 0x0000005000017945 */ /* 0x000fe40003800000 */
[----:B------:R-:W-:-:S05]  /*119d0*/  FFMA R5, R124, R2, R5 ;  /* 0x000000027c057223 */ /* 0x000fca0000000005 */
[----:B------:R0:W-:Y:S05]  /*119e0*/  @P2 STG.E desc[UR36][R8.64+0x320], R5 ;  /* 0x0003200508002986 */ /* 0x0001ea000c101924 */
[----:B------:R-:W-:Y:S05]  /*119f0*/  @!P3 BRA `(.L_x_489) ;  /* 0x000000000004b947 */ /* 0x000fea0003800000 */
[----:B------:R0:W5:Y:S02]  /*11a00*/  LDG.E.LTC128B R3, desc[UR36][R6.64+0x324] ;  /* 0x0003242406037981 */ /* 0x000164000c1e1920 */
.L_x_489:
[----:B------:R-:W-:Y:S05]  /*11a10*/  BSYNC B1 ;  /* 0x0000000000017941 */ /* 0x000fea0003800000 */
.L_x_488:
[----:B-----5:R-:W-:Y:S01]  /*11a20*/  FMUL R4, R3, R16 ;  /* 0x0000001003047220 */ /* 0x020fe20000400000 */
[----:B------:R-:W-:Y:S01]  /*11a30*/  ISETP.GT.AND P2, PT, R0, 0xc8, P1 ;  /* 0x000000c80000780c */ /* 0x000fe20000f44270 */
[----:B------:R-:W-:Y:S02]  /*11a40*/  BSSY B1, `(.L_x_490) ;  /* 0x0000005000017945 */ /* 0x000fe40003800000 */
[----:B------:R-:W-:-:S05]  /*11a50*/  FFMA R125, R125, R2, R4 ;  /* 0x000000027d7d7223 */ /* 0x000fca0000000004 */
[----:B------:R0:W-:Y:S05]  /*11a60*/  @P3 STG.E desc[UR36][R8.64+0x324], R125 ;  /* 0x0003247d08003986 */ /* 0x0001ea000c101924 */
[----:B------:R-:W-:Y:S05]  /*11a70*/  @!P2 BRA `(.L_x_491) ;  /* 0x000000000004a947 */ /* 0x000fea0003800000 */
[----:B------:R0:W5:Y:S02]  /*11a80*/  LDG.E.LTC128B R3, desc[UR36][R12.64+0x320] ;  /* 0x000320240c037981 */ /* 0x000164000c1e1920 */
.L_x_491:
[----:B------:R-:W-:Y:S05]  /*11a90*/  BSYNC B1 ;  /* 0x0000000000017941 */ /* 0x000fea0003800000 */
.L_x_490:
        /* <DEDUP_REMOVED lines=9> */
.L_x_493:
[----:B------:R-:W-:Y:S05]  /*11b30*/  BSYNC B1 ;  /* 0x0000000000017941 */ /* 0x000fea0003800000 */
.L_x_492:
        /* <DEDUP_REMOVED lines=9> */
.L_x_495:
[----:B------:R-:W-:Y:S05]  /*11bd0*/  BSYNC B1 ;  /* 0x0000000000017941 */ /* 0x000fea0003800000 */
.L_x_494:
[----:B0----5:R-:W-:Y:S01]  /*11be0*/  FMUL R5, R3, R16 ;  /* 0x0000001003057220 */ /* 0x021fe20000400000 */
[----:B------:R-:W-:Y:S01]  /*11bf0*/  ISETP.GT.AND P3, PT, R0, 0xd1, P0 ;  /* 0x000000d10000780c */ /* 0x000fe20000764270 */
[----:B------:R-:W-:Y:S02]  /*11c00*/  BSSY B1, `(.L_x_496) ;  /* 0x0000005000017945 */ /* 0x000fe40003800000 */
[----:B------:R-:W-:-:S05]  /*11c10*/  FFMA R5, R128, R2, R5 ;  /* 0x0000000280057223 */ /* 0x000fca0000000005 */
[----:B------:R0:W-:Y:S05]  /*11c20*/  @P2 STG.E desc[UR36][R8.64+0x340], R5 ;  /* 0x0003400508002986 */ /* 0x0001ea000c101924 */
[----:B------:R-:W-:Y:S05]  /*11c30*/  @!P3 BRA `(.L_x_497) ;  /* 0x000000000004b947 */ /* 0x000fea0003800000 */
[----:B------:R0:W5:Y:S02]  /*11c40*/  LDG.E.LTC128B R3, desc[UR36][R6.64+0x344] ;  /* 0x0003442406037981 */ /* 0x000164000c1e1920 */
.L_x_497:
[----:B------:R-:W-:Y:S05]  /*11c50*/  BSYNC B1 ;  /* 0x0000000000017941 */ /* 0x000fea0003800000 */
.L_x_496:
[----:B-----5:R-:W-:Y:S01]  /*11c60*/  FMUL R4, R3, R16 ;  /* 0x0000001003047220 */ /* 0x020fe20000400000 */
[----:B------:R-:W-:Y:S01]  /*11c70*/  ISETP.GT.AND P2, PT, R0, 0xd0, P1 ;  /* 0x000000d00000780c */ /* 0x000fe20000f44270 */
[----:B------:R-:W-:Y:S02]  /*11c80*/  BSSY B1, `(.L_x_498) ;  /* 0x0000005000017945 */ /* 0x000fe40003800000 */
[----:B------:R-:W-:-:S05]  /*11c90*/  FFMA R129, R129, R2, R4 ;  /* 0x0000000281817223 */ /* 0x000fca0000000004 */
[----:B------:R0:W-:Y:S05]  /*11ca0*/  @P3 STG.E desc[UR36][R8.64+0x344], R129 ;  /* 0x0003448108003986 */ /* 0x0001ea000c101924 */
[----:B------:R-:W-:Y:S05]  /*11cb0*/  @!P2 BRA `(.L_x_499) ;  /* 0x000000000004a947 */ /* 0x000fea0003800000 */
[----:B------:R0:W5:Y:S02]  /*11cc0*/  LDG.E.LTC128B R3, desc[UR36][R12.64+0x340] ;  /* 0x000340240c037981 */ /* 0x000164000c1e1920 */
.L_x_499:
[----:B------:R-:W-:Y:S05]  /*11cd0*/  BSYNC B1 ;  /* 0x0000000000017941 */ /* 0x000fea0003800000 */
.L_x_498:
        /* <DEDUP_REMOVED lines=9> */
.L_x_501:
[----:B------:R-:W-:Y:S05]  /*11d70*/  BSYNC B1 ;  /* 0x0000000000017941 */ /* 0x000fea0003800000 */
.L_x_500:
        /* <DEDUP_REMOVED lines=9> */
.L_x_503:
[----:B------:R-:W-:Y:S05]  /*11e10*/  BSYNC B1 ;  /* 0x0000000000017941 */ /* 0x000fea0003800000 */
.L_x_502:
[----:B0----5:R-:W-:Y:S01]  /*11e20*/  FMUL R5, R3, R16 ;  /* 0x0000001003057220 */ /* 0x021fe20000400000 */
[----:B------:R-:W-:Y:S01]  /*11e30*/  ISETP.GT.AND P3, PT, R0, 0xd9, P0 ;  /* 0x000000d90000780c */ /* 0x000fe20000764270 */
[----:B------:R-:W-:Y:S02]  /*11e40*/  BSSY B1, `(.L_x_504) ;  /* 0x0000005000017945 */ /* 0x000fe40003800000 */
[----:B------:R-:W-:-:S05]  /*11e50*/  FFMA R5, R132, R2, R5 ;  /* 0x0000000284057223 */ /* 0x000fca0000000005 */
[----:B------:R0:W-:Y:S05]  /*11e60*/  @P2 STG.E desc[UR36][R8.64+0x360], R5 ;  /* 0x0003600508002986 */ /* 0x0001ea000c101924 */
[----:B------:R-:W-:Y:S05]  /*11e70*/  @!P3 BRA `(.L_x_505) ;  /* 0x000000000004b947 */ /* 0x000fea0003800000 */
[----:B------:R0:W5:Y:S02]  /*11e80*/  LDG.E.LTC128B R3, desc[UR36][R6.64+0x364] ;  /* 0x0003642406037981 */ /* 0x000164000c1e1920 */
.L_x_505:
[----:B------:R-:W-:Y:S05]  /*11e90*/  BSYNC B1 ;  /* 0x0000000000017941 */ /* 0x000fea0003800000 */
.L_x_504:
[----:B-----5:R-:W-:Y:S01]  /*11ea0*/  FMUL R4, R3, R16 ;  /* 0x0000001003047220 */ /* 0x020fe20000400000 */
[----:B------:R-:W-:Y:S01]  /*11eb0*/  ISETP.GT.AND P2, PT, R0, 0xd8, P1 ;  /* 0x000000d80000780c */ /* 0x000fe20000f44270 */
[----:B------:R-:W-:Y:S02]  /*11ec0*/  BSSY B1, `(.L_x_506) ;  /* 0x0000005000017945 */ /* 0x000fe40003800000 */
[----:B------:R-:W-:-:S05]  /*11ed0*/  FFMA R133, R133, R2, R4 ;  /* 0x0000000285857223 */ /* 0x000fca0000000004 */
[----:B------:R0:W-:Y:S05]  /*11ee0*/  @P3 STG.E desc[UR36][R8.64+0x364], R133 ;  /* 0x0003648508003986 */ /* 0x0001ea000c101924 */
[----:B------:R-:W-:Y:S05]  /*11ef0*/  @!P2 BRA `(.L_x_507) ;  /* 0x000000000004a947 */ /* 0x000fea0003800000 */
[----:B------:R0:W5:Y:S02]  /*11f00*/  LDG.E.LTC128B R3, desc[UR36][R12.64+0x360] ;  /* 0x000360240c037981 */ /* 0x000164000c1e1920 */
.L_x_507:
[----:B------:R-:W-:Y:S05]  /*11f10*/  BSYNC B1 ;  /* 0x0000000000017941 */ /* 0x000fea0003800000 */
.L_x_506:
        /* <DEDUP_REMOVED lines=9> */
.L_x_509:
[----:B------:R-:W-:Y:S05]  /*11fb0*/  BSYNC B1 ;  /* 0x0000000000017941 */ /* 0x000fea0003800000 */
.L_x_508:
        /* <DEDUP_REMOVED lines=9> */
.L_x_511:
[----:B------:R-:W-:Y:S05]  /*12050*/  BSYNC B1 ;  /* 0x0000000000017941 */ /* 0x000fea0003800000 */
.L_x_510:
[----:B0----5:R-:W-:Y:S01]  /*12060*/  FMUL R5, R3, R16 ;  /* 0x0000001003057220 */ /* 0x021fe20000400000 */
[----:B------:R-:W-:Y:S01]  /*12070*/  ISETP.GT.AND P3, PT, R0, 0xe1, P0 ;  /* 0x000000e10000780c */ /* 0x000fe20000764270 */
[----:B------:R-:W-:Y:S02]  /*12080*/  BSSY B1, `(.L_x_512) ;  /* 0x0000005000017945 */ /* 0x000fe40003800000 */
[----:B------:R-:W-:-:S05]  /*12090*/  FFMA R5, R136, R2, R5 ;  /* 0x0000000288057223 */ /* 0x000fca0000000005 */
[----:B------:R0:W-:Y:S05]  /*120a0*/  @P2 STG.E desc[UR36][R8.64+0x380], R5 ;  /* 0x0003800508002986 */ /* 0x0001ea000c101924 */
[----:B------:R-:W-:Y:S05]  /*120b0*/  @!P3 BRA `(.L_x_513) ;  /* 0x000000000004b947 */ /* 0x000fea0003800000 */
[----:B------:R0:W5:Y:S02]  /*120c0*/  LDG.E.LTC128B R3, desc[UR36][R6.64+0x384] ;  /* 0x0003842406037981 */ /* 0x000164000c1e1920 */
.L_x_513:
[----:B------:R-:W-:Y:S05]  /*120d0*/  BSYNC B1 ;  /* 0x0000000000017941 */ /* 0x000fea0003800000 */
.L_x_512:
[----:B-----5:R-:W-:Y:S01]  /*120e0*/  FMUL R4, R3, R16 ;  /* 0x0000001003047220 */ /* 0x020fe20000400000 */
[----:B------:R-:W-:Y:S01]  /*120f0*/  ISETP.GT.AND P2, PT, R0, 0xe0, P1 ;  /* 0x000000e00000780c */ /* 0x000fe20000f44270 */
[----:B------:R-:W-:Y:S02]  /*12100*/  BSSY B1, `(.L_x_514) ;  /* 0x0000005000017945 */ /* 0x000fe40003800000 */
[----:B------:R-:W-:-:S05]  /*12110*/  FFMA R137, R137, R2, R4 ;  /* 0x0000000289897223 */ /* 0x000fca0000000004 */
[----:B------:R0:W-:Y:S05]  /*12120*/  @P3 STG.E desc[UR36][R8.64+0x384], R137 ;  /* 0x0003848908003986 */ /* 0x0001ea000c101924 */
[----:B------:R-:W-:Y:S05]  /*12130*/  @!P2 BRA `(.L_x_515) ;  /* 0x000000000004a947 */ /* 0x000fea0003800000 */
[----:B------:R0:W5:Y:S02]  /*12140*/  LDG.E.LTC128B R3, desc[UR36][R12.64+0x380] ;  /* 0x000380240c037981 */ /* 0x000164000c1e1920 */
.L_x_515:
[----:B------:R-:W-:Y:S05]  /*12150*/  BSYNC B1 ;  /* 0x0000000000017941 */ /* 0x000fea0003800000 */
.L_x_514:
        /* <DEDUP_REMOVED lines=9> */
.L_x_517:
[----:B------:R-:W-:Y:S05]  /*121f0*/  BSYNC B1 ;  /* 0x0000000000017941 */ /* 0x000fea0003800000 */
.L_x_516:
        /* <DEDUP_REMOVED lines=9> */
.L_x_519:
[----:B------:R-:W-:Y:S05]  /*12290*/  BSYNC B1 ;  /* 0x0000000000017941 */ /* 0x000fea0003800000 */
.L_x_518:
[----:B0----5:R-:W-:Y:S01]  /*122a0*/  FMUL R5, R3, R16 ;  /* 0x0000001003057220 */ /* 0x021fe20000400000 */
[----:B------:R-:W-:Y:S01]  /*122b0*/  ISETP.GT.AND P3, PT, R0, 0xe9, P0 ;  /* 0x000000e90000780c */ /* 0x000fe20000764270 */
[----:B------:R-:W-:Y:S02]  /*122c0*/  BSSY B1, `(.L_x_520) ;  /* 0x0000005000017945 */ /* 0x000fe40003800000 */
[----:B------:R-:W-:-:S05]  /*122d0*/  FFMA R5, R140, R2, R5 ;  /* 0x000000028c057223 */ /* 0x000fca0000000005 */
[----:B------:R0:W-:Y:S05]  /*122e0*/  @P2 STG.E desc[UR36][R8.64+0x3a0], R5 ;  /* 0x0003a00508002986 */ /* 0x0001ea000c101924 */
[----:B------:R-:W-:Y:S05]  /*122f0*/  @!P3 BRA `(.L_x_521) ;  /* 0x000000000004b947 */ /* 0x000fea0003800000 */
[----:B------:R0:W5:Y:S02]  /*12300*/  LDG.E.LTC128B R3, desc[UR36][R6.64+0x3a4] ;  /* 0x0003a42406037981 */ /* 0x000164000c1e1920 */
.L_x_521:
[----:B------:R-:W-:Y:S05]  /*12310*/  BSYNC B1 ;  /* 0x0000000000017941 */ /* 0x000fea0003800000 */
.L_x_520:
[----:B-----5:R-:W-:Y:S01]  /*12320*/  FMUL R4, R3, R16 ;  /* 0x0000001003047220 */ /* 0x020fe20000400000 */
[----:B------:R-:W-:Y:S01]  /*12330*/  ISETP.GT.AND P2, PT, R0, 0xe8, P1 ;  /* 0x000000e80000780c */ /* 0x000fe20000f44270 */
[----:B------:R-:W-:Y:S02]  /*12340*/  BSSY B1, `(.L_x_522) ;  /* 0x0000005000017945 */ /* 0x000fe40003800000 */
[----:B------:R-:W-:-:S05]  /*12350*/  FFMA R141, R141, R2, R4 ;  /* 0x000000028d8d7223 */ /* 0x000fca0000000004 */
[----:B------:R0:W-:Y:S05]  /*12360*/  @P3 STG.E desc[UR36][R8.64+0x3a4], R141 ;  /* 0x0003a48d08003986 */ /* 0x0001ea000c101924 */
[----:B------:R-:W-:Y:S05]  /*12370*/  @!P2 BRA `(.L_x_523) ;  /* 0x000000000004a947 */ /* 0x000fea0003800000 */
[----:B------:R0:W5:Y:S02]  /*12380*/  LDG.E.LTC128B R3, desc[UR36][R12.64+0x3a0] ;  /* 0x0003a0240c037981 */ /* 0x000164000c1e1920 */
.L_x_523:
[----:B------:R-:W-:Y:S05]  /*12390*/  BSYNC B1 ;  /* 0x0000000000017941 */ /* 0x000fea0003800000 */
.L_x_522:
        /* <DEDUP_REMOVED lines=9> */
.L_x_525:
[----:B------:R-:W-:Y:S05]  /*12430*/  BSYNC B1 ;  /* 0x0000000000017941 */ /* 0x000fea0003800000 */
.L_x_524:
        /* <DEDUP_REMOVED lines=9> */
.L_x_527:
[----:B------:R-:W-:Y:S05]  /*124d0*/  BSYNC B1 ;  /* 0x0000000000017941 */ /* 0x000fea0003800000 */
.L_x_526:
[----:B0----5:R-:W-:Y:S01]  /*124e0*/  FMUL R5, R3, R16 ;  /* 0x0000001003057220 */ /* 0x021fe20000400000 */
[----:B------:R-:W-:Y:S01]  /*124f0*/  ISETP.GT.AND P3, PT, R0, 0xf1, P0 ;  /* 0x000000f10000780c */ /* 0x000fe20000764270 */
[----:B------:R-:W-:Y:S02]  /*12500*/  BSSY B1, `(.L_x_528) ;  /* 0x0000005000017945 */ /* 0x000fe40003800000 */
[----:B------:R-:W-:-:S05]  /*12510*/  FFMA R5, R144, R2, R5 ;  /* 0x0000000290057223 */ /* 0x000fca0000000005 */
[----:B------:R0:W-:Y:S05]  /*12520*/  @P2 STG.E desc[UR36][R8.64+0x3c0], R5 ;  /* 0x0003c00508002986 */ /* 0x0001ea000c101924 */
[----:B------:R-:W-:Y:S05]  /*12530*/  @!P3 BRA `(.L_x_529) ;  /* 0x000000000004b947 */ /* 0x000fea0003800000 */
[----:B------:R0:W5:Y:S02]  /*12540*/  LDG.E.LTC128B R3, desc[UR36][R6.64+0x3c4] ;  /* 0x0003c42406037981 */ /* 0x000164000c1e1920 */
.L_x_529:
[----:B------:R-:W-:Y:S05]  /*12550*/  BSYNC B1 ;  /* 0x0000000000017941 */ /* 0x000fea0003800000 */
.L_x_528:
[----:B-----5:R-:W-:Y:S01]  /*12560*/  FMUL R4, R3, R16 ;  /* 0x0000001003047220 */ /* 0x020fe20000400000 */
[----:B------:R-:W-:Y:S01]  /*12570*/  ISETP.GT.AND P2, PT, R0, 0xf0, P1 ;  /* 0x000000f00000780c */ /* 0x000fe20000f44270 */
[----:B------:R-:W-:Y:S02]  /*12580*/  BSSY B1, `(.L_x_530) ;  /* 0x0000005000017945 */ /* 0x000fe40003800000 */
[----:B------:R-:W-:-:S05]  /*12590*/  FFMA R145, R145, R2, R4 ;  /* 0x0000000291917223 */ /* 0x000fca0000000004 */
[----:B------:R0:W-:Y:S05]  /*125a0*/  @P3 STG.E desc[UR36][R8.64+0x3c4], R145 ;  /* 0x0003c49108003986 */ /* 0x0001ea000c101924 */
[----:B------:R-:W-:Y:S05]  /*125b0*/  @!P2 BRA `(.L_x_531) ;  /* 0x000000000004a947 */ /* 0x000fea0003800000 */
[----:B------:R0:W5:Y:S02]  /*125c0*/  LDG.E.LTC128B R3, desc[UR36][R12.64+0x3c0] ;  /* 0x0003c0240c037981 */ /* 0x000164000c1e1920 */
.L_x_531:
[----:B------:R-:W-:Y:S05]  /*125d0*/  BSYNC B1 ;  /* 0x0000000000017941 */ /* 0x000fea0003800000 */
.L_x_530:
        /* <DEDUP_REMOVED lines=9> */
.L_x_533:
[----:B------:R-:W-:Y:S05]  /*12670*/  BSYNC B1 ;  /* 0x0000000000017941 */ /* 0x000fea0003800000 */
.L_x_532:
        /* <DEDUP_REMOVED lines=9> */
.L_x_535:
[----:B------:R-:W-:Y:S05]  /*12710*/  BSYNC B1 ;  /* 0x0000000000017941 */ /* 0x000fea0003800000 */
.L_x_534:
[----:B0----5:R-:W-:Y:S01]  /*12720*/  FMUL R5, R3, R16 ;  /* 0x0000001003057220 */ /* 0x021fe20000400000 */
[----:B------:R-:W-:Y:S01]  /*12730*/  ISETP.GT.AND P0, PT, R0, 0xf9, P0 ;  /* 0x000000f90000780c */ /* 0x000fe20000704270 */
[----:B------:R-:W-:Y:S02]  /*12740*/  BSSY B1, `(.L_x_536) ;  /* 0x0000005000017945 */ /* 0x000fe40003800000 */
[----:B------:R-:W-:-:S05]  /*12750*/  FFMA R5, R148, R2, R5 ;  /* 0x0000000294057223 */ /* 0x000fca0000000005 */
[----:B------:R0:W-:Y:S05]  /*12760*/  @P2 STG.E desc[UR36][R8.64+0x3e0], R5 ;  /* 0x0003e00508002986 */ /* 0x0001ea000c101924 */
[----:B------:R-:W-:Y:S05]  /*12770*/  @!P0 BRA `(.L_x_537) ;  /* 0x0000000000048947 */ /* 0x000fea0003800000 */
[----:B------:R0:W5:Y:S02]  /*12780*/  LDG.E.LTC128B R3, desc[UR36][R6.64+0x3e4] ;  /* 0x0003e42406037981 */ /* 0x000164000c1e1920 */
.L_x_537:
[----:B------:R-:W-:Y:S05]  /*12790*/  BSYNC B1 ;  /* 0x0000000000017941 */ /* 0x000fea0003800000 */
.L_x_536:
[----:B-----5:R-:W-:Y:S01]  /*127a0*/  FMUL R4, R3, R16 ;  /* 0x0000001003047220 */ /* 0x020fe20000400000 */
[----:B------:R-:W-:Y:S01]  /*127b0*/  ISETP.GT.AND P2, PT, R0, 0xf8, P1 ;  /* 0x000000f80000780c */ /* 0x000fe20000f44270 */
[----:B------:R-:W-:Y:S02]  /*127c0*/  BSSY B1, `(.L_x_538) ;  /* 0x0000005000017945 */ /* 0x000fe40003800000 */
[----:B------:R-:W-:-:S05]  /*127d0*/  FFMA R149, R149, R2, R4 ;  /* 0x0000000295957223 */ /* 0x000fca0000000004 */
[----:B------:R0:W-:Y:S05]  /*127e0*/  @P0 STG.E desc[UR36][R8.64+0x3e4], R149 ;  /* 0x0003e49508000986 */ /* 0x0001ea000c101924 */
[----:B------:R-:W-:Y:S05]  /*127f0*/  @!P2 BRA `(.L_x_539) ;  /* 0x000000000004a947 */ /* 0x000fea0003800000 */
[----:B------:R0:W5:Y:S02]  /*12800*/  LDG.E.LTC128B R3, desc[UR36][R12.64+0x3e0] ;  /* 0x0003e0240c037981 */ /* 0x000164000c1e1920 */
.L_x_539:
[----:B------:R-:W-:Y:S05]  /*12810*/  BSYNC B1 ;  /* 0x0000000000017941 */ /* 0x000fea0003800000 */
.L_x_538:
[----:B0----5:R-:W-:Y:S01]  /*12820*/  FMUL R5, R3, R16 ;  /* 0x0000001003057220 */ /* 0x021fe20000400000 */
[----:B------:R-:W-:Y:S01]  /*12830*/  @P2 IMAD.MOV.U32 R4, RZ, RZ, R160 ;  /* 0x000000ffff042224 */ /* 0x000fe200078e00a0 */
[----:B------:R-:W-:Y:S01]  /*12840*/  ISETP.GT.AND P1, PT, R0, 0xf9, P1 ;  /* 0x000000f90000780c */ /* 0x000fe20000f24270 */
[----:B------:R-:W-:Y:S01]  /*12850*/  BSSY B1, `(.L_x_540) ;  /* 0x0000006000017945 */ /* 0x000fe20003800000 */
[----:B-1----:R-:W-:Y:S01]  /*12860*/  FFMA R7, R150, R2, R5 ;  /* 0x0000000296077223 */ /* 0x002fe20000000005 */
[----:B------:R-:W-:-:S05]  /*12870*/  @P2 MOV R5, R161 ;  /* 0x000000a100052202 */ /* 0x000fca0000000f00 */
[----:B------:R0:W-:Y:S05]  /*12880*/  @P2 STG.E desc[UR36][R4.64+0x3e0], R7 ;  /* 0x0003e00704002986 */ /* 0x0001ea000c101924 */
[----:B------:R-:W-:Y:S05]  /*12890*/  @!P1 BRA `(.L_x_541) ;  /* 0x0000000000049947 */ /* 0x000fea0003800000 */
[----:B------:R1:W5:Y:S02]  /*128a0*/  LDG.E.LTC128B R3, desc[UR36][R12.64+0x3e4] ;  /* 0x0003e4240c037981 */ /* 0x000364000c1e1920 */
.L_x_541:
[----:B------:R-:W-:Y:S05]  /*128b0*/  BSYNC B1 ;  /* 0x0000000000017941 */ /* 0x000fea0003800000 */
.L_x_540:
[----:B-----5:R-:W-:-:S04]  /*128c0*/  FMUL R0, R3, R16 ;  /* 0x0000001003007220 */ /* 0x020fc80000400000 */
[----:B------:R-:W-:Y:S01]  /*128d0*/  FFMA R151, R151, R2, R0 ;  /* 0x0000000297977223 */ /* 0x000fe20000000000 */
[----:B------:R-:W-:Y:S06]  /*128e0*/  @!P1 BRA `(.L_x_542) ;  /* 0x00000040003c9947 */ /* 0x000fec0003800000 */
[----:B------:R0:W-:Y:S01]  /*128f0*/  STG.E desc[UR36][R160.64+0x3e4], R151 ;  /* 0x0003e497a0007986 */ /* 0x0001e2000c101924 */
[----:B------:R-:W-:Y:S05]  /*12900*/  BRA `(.L_x_542) ;  /* 0x0000004000347947 */ /* 0x000fea0003800000 */
.L_x_35:
[----:B------:R-:W2:Y:S01]  /*12910*/  LDL.LU R3, [R1] ;  /* 0x0000000001037983 */ /* 0x000ea20000300800 */
[----:B------:R-:W-:-:S03]  /*12920*/  ULDC.64 UR4, c[0x0][0x5c0] ;  /* 0x0001700000047ab9 */ /* 0x000fc60000000a00 */
[----:B------:R-:W3:Y:S04]  /*12930*/  LDL.LU R8, [R1+0x5c] ;  /* 0x00005c0001087983 */ /* 0x000ee80000300800 */
[----:B------:R-:W4:Y:S04]  /*12940*/  LDL.LU R9, [R1+0x60] ;  /* 0x0000600001097983 */ /* 0x000f280000300800 */
[----:B------:R-:W5:Y:S04]  /*12950*/  LDL.LU R13, [R1+0x8c] ;  /* 0x00008c00010d7983 */ /* 0x000f680000300800 */
        /* <DEDUP_REMOVED lines=91> */
[----:B------:R-:W5:Y:S01]  /*12f10*/  LDL.LU R12, [R1+0x1fc] ;  /* 0x0001fc00010c7983 */ /* 0x000f620000300800 */
[----:B------:R-:W-:-:S03]  /*12f20*/  LEA R4, P0, R6, UR4, 0x2 ;  /* 0x0000000406047c11 */ /* 0x000fc6000f8010ff */
[----:B------:R-:W3:Y:S01]  /*12f30*/  LDL.LU R7, [R1+0x4] ;  /* 0x0000040001077983 */ /* 0x000ee20000300800 */
[----:B------:R-:W-:Y:S02]  /*12f40*/  LEA.HI.X R5, R6, UR5, R10, 0x2, P0 ;  /* 0x0000000506057c11 */ /* 0x000fe400080f140a */
[----:B------:R-:W-:Y:S01]  /*12f50*/  ISETP.GT.AND P0, PT, R0, 0x1, P3 ;  /* 0x000000010000780c */ /* 0x000fe20001f04270 */
[-C--:B--2---:R-:W-:Y:S01]  /*12f60*/  FMUL R3, R3, R2.reuse ;  /* 0x0000000203037220 */ /* 0x084fe20000400000 */
[----:B------:R-:W2:Y:S04]  /*12f70*/  LDL.LU R10, [R1+0x88] ;  /* 0x00008800010a7983 */ /* 0x000ea80000300800 */
[----:B------:R3:W-:Y:S02]  /*12f80*/  @P1 STG.E desc[UR36][R4.64], R3 ;  /* 0x0000000304001986 */ /* 0x0007e4000c101924 */
[----:B---3--:R-:W-:-:S05]  /*12f90*/  FMUL R3, R7, R2 ;  /* 0x0000000207037220 */ /* 0x008fca0000400000 */
[----:B------:R0:W-:Y:S04]  /*12fa0*/  @P0 STG.E desc[UR36][R4.64+0x4], R3 ;  /* 0x0000040304000986 */ /* 0x0001e8000c101924 */
[----:B0-----:R-:W3:Y:S01]  /*12fb0*/  LDL.LU R3, [R1+0x8] ;  /* 0x0000080001037983 */ /* 0x001ee20000300800 */
[----:B------:R-:W-:Y:S01]  /*12fc0*/  ISETP.GT.AND P2, PT, R153, 0x8, PT ;  /* 0x000000089900780c */ /* 0x000fe20003f44270 */
[----:B------:R-:W-:-:S03]  /*12fd0*/  USHF.L.U32 UR5, UR8, 0x5, URZ ;  /* 0x0000000508057899 */ /* 0x000fc6000800063f */
[----:B------:R-:W-:Y:S01]  /*12fe0*/  ISETP.GT.AND P0, PT, R0, RZ, P2 ;  /* 0x000000ff0000720c */ /* 0x000fe20001704270 */
[----:B------:R-:W-:Y:S02]  /*12ff0*/  USHF.L.U64.HI UR4, UR8, 0x5, UR9 ;  /* 0x0000000508047899 */ /* 0x000fe40008010209 */
[----:B------:R-:W-:-:S04]  /*13000*/  IADD3 R6, P1, R4, UR5, RZ ;  /* 0x0000000504067c10 */ /* 0x000fc8000ff3e0ff */
[----:B------:R-:W-:Y:S01]  /*13010*/  IADD3.X R7, R5, UR4, RZ, P1, !PT ;  /* 0x0000000405077c10 */ /* 0x000fe20008ffe4ff */
[----:B---3--:R-:W-:-:S05]  /*13020*/  FMUL R3, R3, R2 ;  /* 0x0000000203037220 */ /* 0x008fca0000400000 */
[----:B------:R0:W-:Y:S04]  /*13030*/  @P0 STG.E desc[UR36][R6.64], R3 ;  /* 0x0000000306000986 */ /* 0x0001e8000c101924 */
[----:B0-----:R-:W3:Y:S01]  /*13040*/  LDL.LU R3, [R1+0xc] ;  /* 0x00000c0001037983 */ /* 0x001ee20000300800 */
[----:B------:R-:W-:Y:S01]  /*13050*/  ISETP.GT.AND P0, PT, R0, 0x1, P2 ;  /* 0x000000010000780c */ /* 0x000fe20001704270 */
[----:B---3--:R-:W-:-:S12]  /*13060*/  FMUL R3, R3, R2 ;  /* 0x0000000203037220 */ /* 0x008fd80000400000 */
        /* <DEDUP_REMOVED lines=74> */
[C---:B------:R-:W-:Y:S02]  /*13510*/  ISETP.GT.AND P4, PT, R0.reuse, 0x28, P2 ;  /* 0x000000280000780c */ /* 0x040fe40001784270 */
[----:B------:R-:W-:Y:S01]  /*13520*/  ISETP.GT.AND P5, PT, R0, 0x29, P2 ;  /* 0x000000290000780c */ /* 0x000fe200017a4270 */
[----:B---3--:R-:W-:-:S10]  /*13530*/  FMUL R3, R3, R2 ;  /* 0x0000000203037220 */ /* 0x008fd40000400000 */
[----:B------:R0:W-:Y:S04]  /*13540*/  @P4 STG.E desc[UR36][R6.64+0xa0], R3 ;  /* 0x0000a00306004986 */ /* 0x0001e8000c101924 */
[----:B0-----:R-:W3:Y:S01]  /*13550*/  LDL.LU R3, [R1+0x64] ;  /* 0x0000640001037983 */ /* 0x001ee20000300800 */
[C---:B------:R-:W-:Y:S02]  /*13560*/  ISETP.GT.AND P6, PT, R0.reuse, 0x30, P3 ;  /* 0x000000300000780c */ /* 0x040fe40001fc4270 */
[----:B------:R-:W-:Y:S01]  /*13570*/  ISETP.GT.AND P0, PT, R0, 0x31, P3 ;  /* 0x000000310000780c */ /* 0x000fe20001f04270 */
[-C--:B------:R-:W-:Y:S01]  /*13580*/  FMUL R8, R8, R2.reuse ;  /* 0x0000000208087220 */ /* 0x080fe20000400000 */
[----:B----4-:R-:W-:-:S04]  /*13590*/  FMUL R9, R9, R2 ;  /* 0x0000000209097220 */ /* 0x010fc80000400000 */
[----:B------:R0:W-:Y:S05]  /*135a0*/  @P5 STG.E desc[UR36][R6.64+0xa4], R8 ;  /* 0x0000a40806005986 */ /* 0x0001ea000c101924 */
[----:B------:R1:W-:Y:S04]  /*135b0*/  @P6 STG.E desc[UR36][R4.64+0xc0], R9 ;  /* 0x0000c00904006986 */ /* 0x0003e8000c101924 */
[----:B0-----:R-:W4:Y:S04]  /*135c0*/  LDL.LU R8, [R1+0x68] ;  /* 0x0000680001087983 */ /* 0x001f280000300800 */
[----:B-1----:R-:W5:Y:S01]  /*135d0*/  LDL.LU R9, [R1+0x74] ;  /* 0x0000740001097983 */ /* 0x002f620000300800 */
[----:B---3--:R-:W-:-:S05]  /*135e0*/  FMUL R3, R3, R2 ;  /* 0x0000000203037220 */ /* 0x008fca0000400000 */
[----:B------:R0:W-:Y:S04]  /*135f0*/  @P0 STG.E desc[UR36][R4.64+0xc4], R3 ;  /* 0x0000c40304000986 */ /* 0x0001e8000c101924 */
[----:B0-----:R-:W3:Y:S01]  /*13600*/  LDL.LU R3, [R1+0x6c] ;  /* 0x00006c0001037983 */ /* 0x001ee20000300800 */
[C---:B------:R-:W-:Y:S02]  /*13610*/  ISETP.GT.AND P1, PT, R0.reuse, 0x30, P2 ;  /* 0x000000300000780c */ /* 0x040fe40001724270 */
[----:B------:R-:W-:Y:S01]  /*13620*/  ISETP.GT.AND P4, PT, R0, 0x31, P2 ;  /* 0x000000310000780c */ /* 0x000fe20001784270 */
[----:B----4-:R-:W-:-:S10]  /*13630*/  FMUL R8, R8, R2 ;  /* 0x0000000208087220 */ /* 0x010fd40000400000 */
[----:B------:R0:W-:Y:S04]  /*13640*/  @P1 STG.E desc[UR36][R6.64+0xc0], R8 ;  /* 0x0000c00806001986 */ /* 0x0001e8000c101924 */
[----:B0-----:R-:W4:Y:S01]  /*13650*/  LDL.LU R8, [R1+0x70] ;  /* 0x0000700001087983 */ /* 0x001f220000300800 */
[----:B---3--:R-:W-:-:S05]  /*13660*/  FMUL R3, R3, R2 ;  /* 0x0000000203037220 */ /* 0x008fca0000400000 */
[----:B------:R0:W-:Y:S04]  /*13670*/  @P4 STG.E desc[UR36][R6.64+0xc4], R3 ;  /* 0x0000c40306004986 */ /* 0x0001e8000c101924 */
[----:B0-----:R-:W3:Y:S01]  /*13680*/  LDL.LU R3, [R1+0x78] ;  /* 0x0000780001037983 */ /* 0x001ee20000300800 */
[C---:B------:R-:W-:Y:S02]  /*13690*/  ISETP.GT.AND P5, PT, R0.reuse, 0x38, P3 ;  /* 0x000000380000780c */ /* 0x040fe40001fa4270 */
[C---:B------:R-:W-:Y:S02]  /*136a0*/  ISETP.GT.AND P6, PT, R0.reuse, 0x39, P3 ;  /* 0x000000390000780c */ /* 0x040fe40001fc4270 */
[----:B------:R-:W-:Y:S01]  /*136b0*/  ISETP.GT.AND P0, PT, R0, 0x38, P2 ;  /* 0x000000380000780c */ /* 0x000fe20001704270 */
[-C--:B-----5:R-:W-:Y:S01]  /*136c0*/  FMUL R9, R9, R2.reuse ;  /* 0x0000000209097220 */ /* 0x0a0fe20000400000 */
[----:B----4-:R-:W-:-:S07]  /*136d0*/  FMUL R8, R8, R2 ;  /* 0x0000000208087220 */ /* 0x010fce0000400000 */
[----:B------:R0:W-:Y:S04]  /*136e0*/  @P5 STG.E desc[UR36][R4.64+0xe0], R8 ;  /* 0x0000e00804005986 */ /* 0x0001e8000c101924 */
[----:B------:R1:W-:Y:S04]  /*136f0*/  @P6 STG.E desc[UR36][R4.64+0xe4], R9 ;  /* 0x0000e40904006986 */ /* 0x0003e8000c101924 */
[----:B0-----:R-:W4:Y:S04]  /*13700*/  LDL.LU R8, [R1+0x7c] ;  /* 0x00007c0001087983 */ /* 0x001f280000300800 */
[----:B-1----:R-:W5:Y:S01]  /*13710*/  LDL.LU R9, [R1+0x84] ;  /* 0x0000840001097983 */ /* 0x002f620000300800 */
[----:B---3--:R-:W-:-:S05]  /*13720*/  FMUL R3, R3, R2 ;  /* 0x0000000203037220 */ /* 0x008fca0000400000 */
[----:B------:R0:W-:Y:S04]  /*13730*/  @P0 STG.E desc[UR36][R6.64+0xe0], R3 ;  /* 0x0000e00306000986 */ /* 0x0001e8000c101924 */
[----:B0-----:R-:W3:Y:S01]  /*13740*/  LDL.LU R3, [R1+0x80] ;  /* 0x0000800001037983 */ /* 0x001ee20000300800 */
[C---:B------:R-:W-:Y:S02]  /*13750*/  ISETP.GT.AND P1, PT, R0.reuse, 0x39, P2 ;  /* 0x000000390000780c */ /* 0x040fe40001724270 */
[C---:B------:R-:W-:Y:S02]  /*13760*/  ISETP.GT.AND P4, PT, R0.reuse, 0x40, P3 ;  /* 0x000000400000780c */ /* 0x040fe40001f84270 */
[C---:B------:R-:W-:Y:S02]  /*13770*/  ISETP.GT.AND P5, PT, R0.reuse, 0x41, P3 ;  /* 0x000000410000780c */ /* 0x040fe40001fa4270 */
[----:B------:R-:W-:Y:S01]  /*13780*/  ISETP.GT.AND P6, PT, R0, 0x40, P2 ;  /* 0x000000400000780c */ /* 0x000fe200017c4270 */
[----:B----4-:R-:W-:Y:S01]  /*13790*/  FMUL R8, R8, R2 ;  /* 0x0000000208087220 */ /* 0x010fe20000400000 */
[----:B------:R-:W-:-:S05]  /*137a0*/  ISETP.GT.AND P0, PT, R0, 0x41, P2 ;  /* 0x000000410000780c */ /* 0x000fca0001704270 */
[----:B------:R5:W-:Y:S01]  /*137b0*/  @P1 STG.E desc[UR36][R6.64+0xe4], R8 ;  /* 0x0000e40806001986 */ /* 0x000be2000c101924 */
[----:B------:R-:W-:Y:S01]  /*137c0*/  ISETP.GT.AND P1, PT, R0, 0x48, P3 ;  /* 0x000000480000780c */ /* 0x000fe20001f24270 */
[-C--:B------:R-:W-:Y:S01]  /*137d0*/  FMUL R13, R13, R2.reuse ;  /* 0x000000020d0d7220 */ /* 0x080fe20000400000 */
[-C--:B-----5:R-:W-:Y:S01]  /*137e0*/  FMUL R8, R9, R2.reuse ;  /* 0x0000000209087220 */ /* 0x0a0fe20000400000 */
[-C--:B--2---:R-:W-:Y:S01]  /*137f0*/  FMUL R9, R10, R2.reuse ;  /* 0x000000020a097220 */ /* 0x084fe20000400000 */
[-C--:B------:R-:W-:Y:S01]  /*13800*/  FMUL R11, R11, R2.reuse ;  /* 0x000000020b0b7220 */ /* 0x080fe20000400000 */
[-C--:B------:R-:W-:Y:S01]  /*13810*/  FMUL R15, R15, R2.reuse ;  /* 0x000000020f0f7220 */ /* 0x080fe20000400000 */
[----:B------:R-:W-:Y:S02]  /*13820*/  USHF.L.U32 UR12, UR8, 0x9, URZ ;  /* 0x00000009080c7899 */ /* 0x000fe4000800063f */
[----:B------:R-:W-:Y:S01]  /*13830*/  USHF.L.U64.HI UR11, UR8, 0x9, UR9 ;  /* 0x00000009080b7899 */ /* 0x000fe20008010209 */
[----:B---3--:R-:W-:-:S05]  /*13840*/  FMUL R3, R3, R2 ;  /* 0x0000000203037220 */ /* 0x008fca0000400000 */
[----:B------:R0:W-:Y:S01]  /*13850*/  @P4 STG.E desc[UR36][R4.64+0x100], R3 ;  /* 0x0001000304004986 */ /* 0x0001e2000c101924 */
[----:B------:R-:W-:-:S03]  /*13860*/  ISETP.GT.AND P4, PT, R0, 0x49, P3 ;  /* 0x000000490000780c */ /* 0x000fc60001f84270 */
[----:B------:R-:W-:Y:S01]  /*13870*/  @P5 STG.E desc[UR36][R4.64+0x104], R8 ;  /* 0x0001040804005986 */ /* 0x000fe2000c101924 */
[----:B------:R-:W-:-:S03]  /*13880*/  ISETP.GT.AND P5, PT, R0, 0x48, P2 ;  /* 0x000000480000780c */ /* 0x000fc600017a4270 */
[----:B------:R1:W-:Y:S01]  /*13890*/  @P6 STG.E desc[UR36][R6.64+0x100], R9 ;  /* 0x0001000906006986 */ /* 0x0003e2000c101924 */
[----:B------:R-:W-:-:S03]  /*138a0*/  ISETP.GT.AND P6, PT, R0, 0x49, P2 ;  /* 0x000000490000780c */ /* 0x000fc600017c4270 */
[----:B------:R-:W-:Y:S01]  /*138b0*/  @P0 STG.E desc[UR36][R6.64+0x104], R13 ;  /* 0x0001040d06000986 */ /* 0x000fe2000c101924 */
[-C--:B0-----:R-:W-:Y:S01]  /*138c0*/  FMUL R3, R234, R2.reuse ;  /* 0x00000002ea037220 */ /* 0x081fe20000400000 */
[C---:B------:R-:W-:Y:S02]  /*138d0*/  ISETP.GT.AND P0, PT, R0.reuse, 0x50, P3 ;  /* 0x000000500000780c */ /* 0x040fe40001f04270 */
[----:B------:R0:W-:Y:S01]  /*138e0*/  @P1 STG.E desc[UR36][R4.64+0x120], R11 ;  /* 0x0001200b04001986 */ /* 0x0001e2000c101924 */
[C---:B------:R-:W-:Y:S01]  /*138f0*/  ISETP.GT.AND P1, PT, R0.reuse, 0x51, P3 ;  /* 0x000000510000780c */ /* 0x040fe20001f24270 */
[----:B-1----:R-:W-:Y:S02]  /*13900*/  FMUL R9, R235, R2 ;  /* 0x00000002eb097220 */ /* 0x002fe40000400000 */
[----:B------:R1:W-:Y:S01]  /*13910*/  @P4 STG.E desc[UR36][R4.64+0x124], R15 ;  /* 0x0001240f04004986 */ /* 0x0003e2000c101924 */
[----:B------:R-:W-:-:S03]  /*13920*/  ISETP.GT.AND P4, PT, R0, 0x50, P2 ;  /* 0x000000500000780c */ /* 0x000fc60001784270 */
[----:B------:R2:W-:Y:S01]  /*13930*/  @P5 STG.E desc[UR36][R6.64+0x120], R9 ;  /* 0x0001200906005986 */ /* 0x0005e2000c101924 */
[----:B------:R-:W-:-:S03]  /*13940*/  ISETP.GT.AND P5, PT, R0, 0x51, P2 ;  /* 0x000000510000780c */ /* 0x000fc600017a4270 */
[----:B------:R3:W-:Y:S01]  /*13950*/  @P6 STG.E desc[UR36][R6.64+0x124], R3 ;  /* 0x0001240306006986 */ /* 0x0007e2000c101924 */
[----:B------:R-:W-:Y:S01]  /*13960*/  ISETP.GT.AND P6, PT, R0, 0x58, P3 ;  /* 0x000000580000780c */ /* 0x000fe20001fc4270 */
[-C--:B0-----:R-:W-:Y:S01]  /*13970*/  FMUL R11, R233, R2.reuse ;  /* 0x00000002e90b7220 */ /* 0x081fe20000400000 */
[-C--:B------:R-:W-:Y:S01]  /*13980*/  FMUL R13, R232, R2.reuse ;  /* 0x00000002e80d7220 */ /* 0x080fe20000400000 */
[-C--:B-1----:R-:W-:Y:S01]  /*13990*/  FMUL R15, R229, R2.reuse ;  /* 0x00000002e50f7220 */ /* 0x082fe20000400000 */
[-C--:B--2---:R-:W-:Y:S02]  /*139a0*/  FMUL R9, R231, R2.reuse ;  /* 0x00000002e7097220 */ /* 0x084fe40000400000 */
[----:B------:R0:W-:Y:S01]  /*139b0*/  @P0 STG.E desc[UR36][R4.64+0x140], R11 ;  /* 0x0001400b04000986 */ /* 0x0001e2000c101924 */
[----:B------:R-:W-:Y:S01]  /*139c0*/  ISETP.GT.AND P0, PT, R0, 0x59, P3 ;  /* 0x000000590000780c */ /* 0x000fe20001f04270 */
[----:B---3--:R-:W-:Y:S02]  /*139d0*/  FMUL R3, R230, R2 ;  /* 0x00000002e6037220 */ /* 0x008fe40000400000 */
[----:B------:R1:W-:Y:S01]  /*139e0*/  @P1 STG.E desc[UR36][R4.64+0x144], R13 ;  /* 0x0001440d04001986 */ /* 0x0003e2000c101924 */
[----:B------:R-:W-:-:S03]  /*139f0*/  ISETP.GT.AND P1, PT, R0, 0x58, P2 ;  /* 0x000000580000780c */ /* 0x000fc60001724270 */
[----:B------:R2:W-:Y:S01]  /*13a00*/  @P4 STG.E desc[UR36][R6.64+0x140], R9 ;  /* 0x0001400906004986 */ /* 0x0005e2000c101924 */
[----:B------:R-:W-:-:S03]  /*13a10*/  ISETP.GT.AND P4, PT, R0, 0x59, P2 ;  /* 0x000000590000780c */ /* 0x000fc60001784270 */
[----:B------:R3:W-:Y:S01]  /*13a20*/  @P5 STG.E desc[UR36][R6.64+0x144], R3 ;  /* 0x0001440306005986 */ /* 0x0007e2000c101924 */
[----:B------:R-:W-:-:S03]  /*13a30*/  ISETP.GT.AND P5, PT, R0, 0x60, P3 ;  /* 0x000000600000780c */ /* 0x000fc60001fa4270 */
[----:B------:R4:W-:Y:S01]  /*13a40*/  @P6 STG.E desc[UR36][R4.64+0x160], R15 ;  /* 0x0001600f04006986 */ /* 0x0009e2000c101924 */
[----:B------:R-:W-:Y:S01]  /*13a50*/  ISETP.GT.AND P6, PT, R0, 0x61, P3 ;  /* 0x000000610000780c */ /* 0x000fe20001fc4270 */
[-C--:B0-----:R-:W-:Y:S01]  /*13a60*/  FMUL R11, R228, R2.reuse ;  /* 0x00000002e40b7220 */ /* 0x081fe20000400000 */
[-C--:B-1----:R-:W-:Y:S01]  /*13a70*/  FMUL R13, R227, R2.reuse ;  /* 0x00000002e30d7220 */ /* 0x082fe20000400000 */
[-C--:B--2---:R-:W-:Y:S01]  /*13a80*/  FMUL R9, R225, R2.reuse ;  /* 0x00000002e1097220 */ /* 0x084fe20000400000 */
[-C--:B---3--:R-:W-:Y:S02]  /*13a90*/  FMUL R3, R226, R2.reuse ;  /* 0x00000002e2037220 */ /* 0x088fe40000400000 */
[----:B------:R0:W-:Y:S01]  /*13aa0*/  @P0 STG.E desc[UR36][R4.64+0x164], R11 ;  /* 0x0001640b04000986 */ /* 0x0001e2000c101924 */
[----:B------:R-:W-:Y:S01]  /*13ab0*/  ISETP.GT.AND P0, PT, R0, 0x60, P2 ;  /* 0x000000600000780c */ /* 0x000fe20001704270 */
[----:B----4-:R-:W-:Y:S02]  /*13ac0*/  FMUL R15, R224, R2 ;  /* 0x00000002e00f7220 */ /* 0x010fe40000400000 */
        /* <DEDUP_REMOVED lines=10> */
[----:B--2---:R-:W-:-:S03]  /*13b70*/  FMUL R3, R221, R2 ;  /* 0x00000002dd037220 */ /* 0x004fc60000400000 */
[----:B------:R0:W-:Y:S01]  /*13b80*/  @P0 STG.E desc[UR36][R6.64+0x180], R11 ;  /* 0x0001800b06000986 */ /* 0x0001e2000c101924 */
[-C--:B---3--:R-:W-:Y:S01]  /*13b90*/  FMUL R9, R220, R2.reuse ;  /* 0x00000002dc097220 */ /* 0x088fe20000400000 */
[C---:B------:R-:W-:Y:S02]  /*13ba0*/  ISETP.GT.AND P0, PT, R0.reuse, 0x69, P2 ;  /* 0x000000690000780c */ /* 0x040fe40001704270 */
[----:B------:R1:W-:Y:S01]  /*13bb0*/  @P1 STG.E desc[UR36][R6.64+0x184], R13 ;  /* 0x0001840d06001986 */ /* 0x0003e2000c101924 */
[----:B----4-:R-:W-:Y:S01]  /*13bc0*/  FMUL R15, R219, R2 ;  /* 0x00000002db0f7220 */ /* 0x010fe20000400000 */
[C---:B------:R-:W-:Y:S02]  /*13bd0*/  ISETP.GT.AND P1, PT, R0.reuse, 0x70, P3 ;  /* 0x000000700000780c */ /* 0x040fe40001f24270 */
        /* <DEDUP_REMOVED lines=11> */
[----:B------:R-:W-:Y:S02]  /*13c90*/  ISETP.GT.AND P0, PT, R0, 0x78, P3 ;  /* 0x000000780000780c */ /* 0x000fe40001f04270 */
        /* <DEDUP_REMOVED lines=187> */
[----:B------:R-:W-:Y:S01]  /*14850*/  @P6 STG.E desc[UR36][R6.64+0x3a4], R15 ;  /* 0x0003a40f06006986 */ /* 0x000fe2000c101924 */
[C---:B------:R-:W-:Y:S01]  /*14860*/  ISETP.GT.AND P6, PT, R0.reuse, 0xf8, P3 ;  /* 0x000000f80000780c */ /* 0x040fe20001fc4270 */
[-C--:B0-----:R-:W-:Y:S01]  /*14870*/  FMUL R11, R23, R2.reuse ;  /* 0x00000002170b7220 */ /* 0x081fe20000400000 */
[----:B------:R-:W-:Y:S01]  /*14880*/  ISETP.GT.AND P3, PT, R0, 0xf9, P3 ;  /* 0x000000f90000780c */ /* 0x000fe20001f64270 */
[-C--:B-1----:R-:W-:Y:S01]  /*14890*/  FMUL R13, R22, R2.reuse ;  /* 0x00000002160d7220 */ /* 0x082fe20000400000 */
[-C--:B--2---:R-:W-:Y:S02]  /*148a0*/  FMUL R3, R21, R2.reuse ;  /* 0x0000000215037220 */ /* 0x084fe40000400000 */
[----:B------:R0:W-:Y:S01]  /*148b0*/  @P0 STG.E desc[UR36][R4.64+0x3c0], R11 ;  /* 0x0003c00b04000986 */ /* 0x0001e2000c101924 */
[----:B---3--:R-:W-:-:S03]  /*148c0*/  FMUL R9, R20, R2 ;  /* 0x0000000214097220 */ /* 0x008fc60000400000 */
[----:B------:R1:W-:Y:S04]  /*148d0*/  @P1 STG.E desc[UR36][R4.64+0x3c4], R13 ;  /* 0x0003c40d04001986 */ /* 0x0003e8000c101924 */
[----:B------:R2:W-:Y:S01]  /*148e0*/  @P4 STG.E desc[UR36][R6.64+0x3c0], R3 ;  /* 0x0003c00306004986 */ /* 0x0005e2000c101924 */
[----:B------:R-:W-:Y:S01]  /*148f0*/  ISETP.GT.AND P4, PT, R0, 0xf8, P2 ;  /* 0x000000f80000780c */ /* 0x000fe20001784270 */
[-C--:B0-----:R-:W-:Y:S02]  /*14900*/  FMUL R11, R19, R2.reuse ;  /* 0x00000002130b7220 */ /* 0x081fe40000400000 */
[----:B------:R0:W-:Y:S01]  /*14910*/  @P5 STG.E desc[UR36][R6.64+0x3c4], R9 ;  /* 0x0003c40906005986 */ /* 0x0001e2000c101924 */
[----:B------:R-:W-:Y:S02]  /*14920*/  @P3 IMAD.MOV.U32 R10, RZ, RZ, R4 ;  /* 0x000000ffff0a3224 */ /* 0x000fe400078e0004 */
[----:B-1----:R-:W-:Y:S01]  /*14930*/  FMUL R13, R18, R2 ;  /* 0x00000002120d7220 */ /* 0x002fe20000400000 */
[----:B------:R1:W-:Y:S01]  /*14940*/  @P6 STG.E desc[UR36][R4.64+0x3e0], R11 ;  /* 0x0003e00b04006986 */ /* 0x0003e2000c101924 */
[----:B------:R-:W-:-:S02]  /*14950*/  ISETP.GT.AND P1, PT, R153, 0x80, PT ;  /* 0x000000809900780c */ /* 0x000fc40003f24270 */
[----:B------:R-:W-:Y:S01]  /*14960*/  ISETP.GT.AND P2, PT, R0, 0xf9, P2 ;  /* 0x000000f90000780c */ /* 0x000fe20001744270 */
[----:B--2---:R-:W-:Y:S01]  /*14970*/  FMUL R3, R14, R2 ;  /* 0x000000020e037220 */ /* 0x004fe20000400000 */
[----:B0-----:R-:W-:Y:S01]  /*14980*/  IMAD.U32 R9, RZ, RZ, UR12 ;  /* 0x0000000cff097e24 */ /* 0x001fe2000f8e00ff */
[----:B-1----:R-:W-:-:S05]  /*14990*/  @P3 MOV R11, R5 ;  /* 0x00000005000b3202 */ /* 0x002fca0000000f00 */
[----:B------:R0:W-:Y:S01]  /*149a0*/  @P3 STG.E desc[UR36][R10.64+0x3e4], R13 ;  /* 0x0003e40d0a003986 */ /* 0x0001e2000c101924 */
[----:B------:R-:W-:Y:S01]  /*149b0*/  ISETP.GT.AND P3, PT, R0, RZ, P1 ;  /* 0x000000ff0000720c */ /* 0x000fe20000f64270 */
[-C--:B------:R-:W-:Y:S01]  /*149c0*/  FMUL R15, R12, R2.reuse ;  /* 0x000000020c0f7220 */ /* 0x080fe20000400000 */
[----:B------:R-:W-:Y:S01]  /*149d0*/  MOV R19, UR11 ;  /* 0x0000000b00137c02 */ /* 0x000fe20008000f00 */
[----:B------:R1:W-:Y:S01]  /*149e0*/  @P4 STG.E desc[UR36][R6.64+0x3e0], R3 ;  /* 0x0003e00306004986 */ /* 0x0003e2000c101924 */
[C---:B------:R-:W-:Y:S02]  /*149f0*/  IADD3 R8, P5, P6, R4.reuse, UR5, R9 ;  /* 0x0000000504087c10 */ /* 0x040fe4000febe009 */
[----:B------:R-:W-:Y:S02]  /*14a00*/  IADD3 R4, P4, R4, UR12, RZ ;  /* 0x0000000c04047c10 */ /* 0x000fe4000ff9e0ff */
[----:B------:R-:W-:Y:S02]  /*14a10*/  ISETP.GT.AND P0, PT, R153, 0x88, PT ;  /* 0x000000889900780c */ /* 0x000fe40003f04270 */
[C---:B------:R-:W-:Y:S01]  /*14a20*/  IADD3.X R9, R5.reuse, UR4, R19, P5, P6 ;  /* 0x0000000405097c10 */ /* 0x040fe2000afec413 */
[----:B0-----:R-:W-:Y:S01]  /*14a30*/  FMUL R13, R24, R2 ;  /* 0x00000002180d7220 */ /* 0x001fe20000400000 */
[----:B------:R-:W-:Y:S01]  /*14a40*/  ISETP.GT.AND P5, PT, R0, 0x1, P1 ;  /* 0x000000010000780c */ /* 0x000fe20000fa4270 */
[----:B------:R0:W-:Y:S01]  /*14a50*/  @P2 STG.E desc[UR36][R6.64+0x3e4], R15 ;  /* 0x0003e40f06002986 */ /* 0x0001e2000c101924 */
[----:B------:R-:W-:-:S02]  /*14a60*/  IADD3.X R5, R5, UR11, RZ, P4, !PT ;  /* 0x0000000b05057c10 */ /* 0x000fc4000a7fe4ff */
[C---:B------:R-:W-:Y:S02]  /*14a70*/  ISETP.GT.AND P2, PT, R0.reuse, RZ, P0 ;  /* 0x000000ff0000720c */ /* 0x040fe40000744270 */
[----:B------:R-:W-:Y:S01]  /*14a80*/  ISETP.GT.AND P4, PT, R0, 0x1, P0 ;  /* 0x000000010000780c */ /* 0x000fe20000784270 */
[----:B------:R2:W-:Y:S01]  /*14a90*/  @P3 STG.E desc[UR36][R4.64], R13 ;  /* 0x0000000d04003986 */ /* 0x0005e2000c101924 */
[----:B------:R-:W-:Y:S02]  /*14aa0*/  IADD3 R10, P6, R4, UR5, RZ ;  /* 0x00000005040a7c10 */ /* 0x000fe4000ffde0ff */
[----:B------:R-:W-:Y:S01]  /*14ab0*/  ISETP.GT.AND P3, PT, R0, 0x8, P1 ;  /* 0x000000080000780c */ /* 0x000fe20000f64270 */
[-C--:B------:R-:W-:Y:S01]  /*14ac0*/  FMUL R25, R25, R2.reuse ;  /* 0x0000000219197220 */ /* 0x080fe20000400000 */
[----:B------:R-:W-:Y:S01]  /*14ad0*/  IADD3.X R11, R5, UR4, RZ, P6, !PT ;  /* 0x00000004050b7c10 */ /* 0x000fe2000b7fe4ff */
[-C--:B-1----:R-:W-:Y:S01]  /*14ae0*/  FMUL R3, R26, R2.reuse ;  /* 0x000000021a037220 */ /* 0x082fe20000400000 */
[-C--:B------:R-:W-:Y:S01]  /*14af0*/  FMUL R27, R27, R2.reuse ;  /* 0x000000021b1b7220 */ /* 0x080fe20000400000 */
[----:B0-----:R-:W-:Y:S01]  /*14b00*/  FMUL R15, R28, R2 ;  /* 0x000000021c0f7220 */ /* 0x001fe20000400000 */
[----:B------:R-:W-:Y:S01]  /*14b10*/  @P5 STG.E desc[UR36][R4.64+0x4], R25 ;  /* 0x0000041904005986 */ /* 0x000fe2000c101924 */
[----:B------:R-:W-:-:S03]  /*14b20*/  ISETP.GT.AND P5, PT, R0, 0x9, P1 ;  /* 0x000000090000780c */ /* 0x000fc60000fa4270 */
[----:B------:R0:W-:Y:S01]  /*14b30*/  @P2 STG.E desc[UR36][R10.64], R3 ;  /* 0x000000030a002986 */ /* 0x0001e2000c101924 */
[----:B------:R-:W-:-:S03]  /*14b40*/  ISETP.GT.AND P2, PT, R0, 0x8, P0 ;  /* 0x000000080000780c */ /* 0x000fc60000744270 */
[----:B------:R1:W-:Y:S01]  /*14b50*/  @P4 STG.E desc[UR36][R10.64+0x4], R27 ;  /* 0x0000041b0a004986 */ /* 0x0003e2000c101924 */
[----:B------:R-:W-:-:S03]  /*14b60*/  FMUL R29, R29, R2 ;  /* 0x000000021d1d7220 */ /* 0x000fc60000400000 */
[----:B------:R-:W-:Y:S01]  /*14b70*/  @P3 STG.E desc[UR36][R4.64+0x20], R15 ;  /* 0x0000200f04003986 */ /* 0x000fe2000c101924 */
[----:B------:R-:W-:Y:S01]  /*14b80*/  IADD3 R6, P3, R4, UR5, RZ ;  /* 0x0000000504067c10 */ /* 0x000fe2000ff7e0ff */
[----:B--2---:R-:W-:Y:S01]  /*14b90*/  FMUL R13, R30, R2 ;  /* 0x000000021e0d7220 */ /* 0x004fe20000400000 */
[C---:B------:R-:W-:Y:S02]  /*14ba0*/  ISETP.GT.AND P6, PT, R0.reuse, 0x10, P0 ;  /* 0x000000100000780c */ /* 0x040fe400007c4270 */
[----:B------:R-:W-:Y:S01]  /*14bb0*/  IADD3.X R7, R5, UR4, RZ, P3, !PT ;  /* 0x0000000405077c10 */ /* 0x000fe20009ffe4ff */
[----:B------:R-:W-:Y:S01]  /*14bc0*/  @P5 STG.E desc[UR36][R4.64+0x24], R29 ;  /* 0x0000241d04005986 */ /* 0x000fe2000c101924 */
[C---:B------:R-:W-:Y:S02]  /*14bd0*/  ISETP.GT.AND P4, PT, R0.reuse, 0x9, P0 ;  /* 0x000000090000780c */ /* 0x040fe40000784270 */
[C---:B------:R-:W-:Y:S01]  /*14be0*/  ISETP.GT.AND P3, PT, R0.reuse, 0x10, P1 ;  /* 0x000000100000780c */ /* 0x040fe20000f64270 */
[----:B------:R2:W-:Y:S01]  /*14bf0*/  @P2 STG.E desc[UR36][R6.64+0x20], R13 ;  /* 0x0000200d06002986 */ /* 0x0005e2000c101924 */
[----:B------:R-:W-:-:S02]  /*14c00*/  ISETP.GT.AND P5, PT, R0, 0x11, P1 ;  /* 0x000000110000780c */ /* 0x000fc40000fa4270 */
[----:B------:R-:W-:Y:S01]  /*14c10*/  ISETP.GT.AND P2, PT, R0, 0x11, P0 ;  /* 0x000000110000780c */ /* 0x000fe20000744270 */
[-C--:B------:R-:W-:Y:S01]  /*14c20*/  FMUL R31, R31, R2.reuse ;  /* 0x000000021f1f7220 */ /* 0x080fe20000400000 */
[-C--:B0-----:R-:W-:Y:S01]  /*14c30*/  FMUL R3, R32, R2.reuse ;  /* 0x0000000220037220 */ /* 0x081fe20000400000 */
[-C--:B------:R-:W-:Y:S01]  /*14c40*/  FMUL R33, R33, R2.reuse ;  /* 0x0000000221217220 */ /* 0x080fe20000400000 */
[-C--:B-1----:R-:W-:Y:S01]  /*14c50*/  FMUL R11, R34, R2.reuse ;  /* 0x00000002220b7220 */ /* 0x082fe20000400000 */
[----:B--2---:R-:W-:Y:S01]  /*14c60*/  @P6 IMAD.MOV.U32 R6, RZ, RZ, R8 ;  /* 0x000000ffff066224 */ /* 0x004fe200078e0008 */
[----:B------:R-:W-:Y:S01]  /*14c70*/  @P6 MOV R7, R9 ;  /* 0x0000000900076202 */ /* 0x000fe20000000f00 */
[----:B------:R-:W-:Y:S01]  /*14c80*/  @P4 STG.E desc[UR36][R8.64+0x24], R31 ;  /* 0x0000241f08004986 */ /* 0x000fe2000c101924 */
[----:B------:R-:W-:-:S03]  /*14c90*/  FMUL R35, R35, R2 ;  /* 0x0000000223237220 */ /* 0x000fc60000400000 */
[----:B------:R-:W-:Y:S04]  /*14ca0*/  @P3 STG.E desc[UR36][R4.64+0x40], R3 ;  /* 0x0000400304003986 */ /* 0x000fe8000c101924 */
[----:B------:R-:W-:Y:S01]  /*14cb0*/  @P5 STG.E desc[UR36][R4.64+0x44], R33 ;  /* 0x0000442104005986 */ /* 0x000fe2000c101924 */
[----:B------:R-:W-:-:S03]  /*14cc0*/  ISETP.GT.AND P5, PT, R0, 0x18, P0 ;  /* 0x000000180000780c */ /* 0x000fc600007a4270 */
[----:B------:R0:W-:Y:S01]  /*14cd0*/  @P6 STG.E desc[UR36][R6.64+0x40], R11 ;  /* 0x0000400b06006986 */ /* 0x0001e2000c101924 */
[C---:B------:R-:W-:Y:S02]  /*14ce0*/  ISETP.GT.AND P3, PT, R0.reuse, 0x18, P1 ;  /* 0x000000180000780c */ /* 0x040fe40000f64270 */
[----:B------:R-:W-:Y:S01]  /*14cf0*/  ISETP.GT.AND P4, PT, R0, 0x19, P1 ;  /* 0x000000190000780c */ /* 0x000fe20000f84270 */
[----:B0-----:R-:W-:Y:S01]  /*14d00*/  @P2 IMAD.MOV.U32 R6, RZ, RZ, R8 ;  /* 0x000000ffff062224 */ /* 0x001fe200078e0008 */
[----:B------:R-:W-:-:S05]  /*14d10*/  @P2 MOV R7, R9 ;  /* 0x0000000900072202 */ /* 0x000fca0000000f00 */
[----:B------:R0:W-:Y:S01]  /*14d20*/  @P2 STG.E desc[UR36][R6.64+0x44], R35 ;  /* 0x0000442306002986 */ /* 0x0001e2000c101924 */
[----:B------:R-:W-:Y:S01]  /*14d30*/  ISETP.GT.AND P2, PT, R0, 0x19, P0 ;  /* 0x000000190000780c */ /* 0x000fe20000744270 */
[-C--:B------:R-:W-:Y:S01]  /*14d40*/  FMUL R13, R36, R2.reuse ;  /* 0x00000002240d7220 */ /* 0x080fe20000400000 */
[-C--:B------:R-:W-:Y:S01]  /*14d50*/  FMUL R37, R37, R2.reuse ;  /* 0x0000000225257220 */ /* 0x080fe20000400000 */
[-C--:B------:R-:W-:Y:S01]  /*14d60*/  FMUL R3, R38, R2.reuse ;  /* 0x0000000226037220 */ /* 0x080fe20000400000 */
[C---:B------:R-:W-:Y:S02]  /*14d70*/  ISETP.GT.AND P6, PT, R0.reuse, 0x21, P1 ;  /* 0x000000210000780c */ /* 0x040fe40000fc4270 */
[----:B------:R-:W-:Y:S01]  /*14d80*/  @P3 STG.E desc[UR36][R4.64+0x60], R13 ;  /* 0x0000600d04003986 */ /* 0x000fe2000c101924 */
[--C-:B0-----:R-:W-:Y:S01]  /*14d90*/  @P5 IMAD.MOV.U32 R6, RZ, RZ, R8.reuse ;  /* 0x000000ffff065224 */ /* 0x101fe200078e0008 */
[-C--:B------:R-:W-:Y:S02]  /*14da0*/  @P5 MOV R7, R9.reuse ;  /* 0x0000000900075202 */ /* 0x080fe40000000f00 */
[----:B------:R-:W-:Y:S01]  /*14db0*/  @P4 STG.E desc[UR36][R4.64+0x64], R37 ;  /* 0x0000642504004986 */ /* 0x000fe2000c101924 */
[C---:B------:R-:W-:Y:S01]  /*14dc0*/  ISETP.GT.AND P3, PT, R0.reuse, 0x20, P1 ;  /* 0x000000200000780c */ /* 0x040fe20000f64270 */
[-C--:B------:R-:W-:Y:S01]  /*14dd0*/  FMUL R39, R39, R2.reuse ;  /* 0x0000000227277220 */ /* 0x080fe20000400000 */
[----:B------:R-:W-:Y:S01]  /*14de0*/  ISETP.GT.AND P4, PT, R0, 0x20, P0 ;  /* 0x000000200000780c */ /* 0x000fe20000784270 */
[----:B------:R0:W-:Y:S01]  /*14df0*/  @P5 STG.E desc[UR36][R6.64+0x60], R3 ;  /* 0x0000600306005986 */ /* 0x0001e2000c101924 */
[-C--:B------:R-:W-:Y:S01]  /*14e00*/  FMUL R11, R40, R2.reuse ;  /* 0x00000002280b7220 */ /* 0x080fe20000400000 */
[----:B------:R-:W-:Y:S01]  /*14e10*/  FMUL R41, R41, R2 ;  /* 0x0000000229297220 */ /* 0x000fe20000400000 */
[----:B0-----:R-:W-:Y:S01]  /*14e20*/  @P2 IMAD.MOV.U32 R6, RZ, RZ, R8 ;  /* 0x000000ffff062224 */ /* 0x001fe200078e0008 */
[----:B------:R-:W-:-:S05]  /*14e30*/  @P2 MOV R7, R9 ;  /* 0x0000000900072202 */ /* 0x000fca0000000f00 */
[----:B------:R0:W-:Y:S01]  /*14e40*/  @P2 STG.E desc[UR36][R6.64+0x64], R39 ;  /* 0x0000642706002986 */ /* 0x0001e2000c101924 */
[----:B------:R-:W-:Y:S01]  /*14e50*/  ISETP.GT.AND P2, PT, R0, 0x21, P0 ;  /* 0x000000210000780c */ /* 0x000fe20000744270 */
[----:B------:R-:W-:Y:S01]  /*14e60*/  FMUL R13, R42, R2 ;  /* 0x000000022a0d7220 */ /* 0x000fe20000400000 */
[C---:B------:R-:W-:Y:S01]  /*14e70*/  ISETP.GT.AND P5, PT, R0.reuse, 0x29, P1 ;  /* 0x000000290000780c */ /* 0x040fe20000fa4270 */
[----:B------:R1:W-:Y:S01]  /*14e80*/  @P3 STG.E desc[UR36][R4.64+0x80], R11 ;  /* 0x0000800b04003986 */ /* 0x0003e2000c101924 */
[----:B------:R-:W-:-:S03]  /*14e90*/  ISETP.GT.AND P3, PT, R0, 0x28, P1 ;  /* 0x000000280000780c */ /* 0x000fc60000f64270 */
[----:B------:R-:W-:Y:S01]  /*14ea0*/  @P6 STG.E desc[UR36][R4.64+0x84], R41 ;  /* 0x0000842904006986 */ /* 0x000fe2000c101924 */
[----:B------:R-:W-:Y:S01]  /*14eb0*/  ISETP.GT.AND P6, PT, R0, 0x28, P0 ;  /* 0x000000280000780c */ /* 0x000fe200007c4270 */
[----:B0-----:R-:W-:Y:S01]  /*14ec0*/  @P4 IMAD.MOV.U32 R6, RZ, RZ, R8 ;  /* 0x000000ffff064224 */ /* 0x001fe200078e0008 */
[----:B------:R-:W-:Y:S01]  /*14ed0*/  @P4 MOV R7, R9 ;  /* 0x0000000900074202 */ /* 0x000fe20000000f00 */
[-C--:B------:R-:W-:Y:S01]  /*14ee0*/  FMUL R43, R43, R2.reuse ;  /* 0x000000022b2b7220 */ /* 0x080fe20000400000 */
[----:B------:R-:W-:-:S03]  /*14ef0*/  FMUL R45, R45, R2 ;  /* 0x000000022d2d7220 */ /* 0x000fc60000400000 */
[----:B------:R0:W-:Y:S01]  /*14f00*/  @P4 STG.E desc[UR36][R6.64+0x80], R13 ;  /* 0x0000800d06004986 */ /* 0x0001e2000c101924 */
[----:B------:R-:W-:Y:S01]  /*14f10*/  ISETP.GT.AND P4, PT, R0, 0x29, P0 ;  /* 0x000000290000780c */ /* 0x000fe20000784270 */
[-C--:B------:R-:W-:Y:S01]  /*14f20*/  FMUL R3, R44, R2.reuse ;  /* 0x000000022c037220 */ /* 0x080fe20000400000 */
[----:B-1----:R-:W-:Y:S01]  /*14f30*/  FMUL R11, R46, R2 ;  /* 0x000000022e0b7220 */ /* 0x002fe20000400000 */
[----:B0-----:R-:W-:Y:S01]  /*14f40*/  @P2 IMAD.MOV.U32 R6, RZ, RZ, R8 ;  /* 0x000000ffff062224 */ /* 0x001fe200078e0008 */
[----:B------:R-:W-:-:S05]  /*14f50*/  @P2 MOV R7, R9 ;  /* 0x0000000900072202 */ /* 0x000fca0000000f00 */
[----:B------:R0:W-:Y:S04]  /*14f60*/  @P2 STG.E desc[UR36][R6.64+0x84], R43 ;  /* 0x0000842b06002986 */ /* 0x0001e8000c101924 */
[----:B------:R-:W-:Y:S01]  /*14f70*/  @P5 STG.E desc[UR36][R4.64+0xa4], R45 ;  /* 0x0000a42d04005986 */ /* 0x000fe2000c101924 */
[----:B------:R-:W-:-:S03]  /*14f80*/  ISETP.GT.AND P5, PT, R0, 0x31, P1 ;  /* 0x000000310000780c */ /* 0x000fc60000fa4270 */
[----:B------:R1:W-:Y:S01]  /*14f90*/  @P3 STG.E desc[UR36][R4.64+0xa0], R3 ;  /* 0x0000a00304003986 */ /* 0x0003e2000c101924 */
[C---:B------:R-:W-:Y:S01]  /*14fa0*/  ISETP.GT.AND P3, PT, R0.reuse, 0x30, P0 ;  /* 0x000000300000780c */ /* 0x040fe20000764270 */
[--C-:B0-----:R-:W-:Y:S01]  /*14fb0*/  @P6 IMAD.MOV.U32 R6, RZ, RZ, R8.reuse ;  /* 0x000000ffff066224 */ /* 0x101fe200078e0008 */
[-C--:B------:R-:W-:Y:S02]  /*14fc0*/  @P6 MOV R7, R9.reuse ;  /* 0x0000000900076202 */ /* 0x080fe40000000f00 */
[C---:B------:R-:W-:Y:S01]  /*14fd0*/  ISETP.GT.AND P2, PT, R0.reuse, 0x30, P1 ;  /* 0x000000300000780c */ /* 0x040fe20000f44270 */
[-C--:B------:R-:W-:Y:S02]  /*14fe0*/  FMUL R47, R47, R2.reuse ;  /* 0x000000022f2f7220 */ /* 0x080fe40000400000 */
[----:B------:R0:W-:Y:S01]  /*14ff0*/  @P6 STG.E desc[UR36][R6.64+0xa0], R11 ;  /* 0x0000a00b06006986 */ /* 0x0001e2000c101924 */
[-C--:B------:R-:W-:Y:S01]  /*15000*/  FMUL R49, R49, R2.reuse ;  /* 0x0000000231317220 */ /* 0x080fe20000400000 */
[----:B------:R-:W-:Y:S01]  /*15010*/  ISETP.GT.AND P6, PT, R0, 0x31, P0 ;  /* 0x000000310000780c */ /* 0x000fe200007c4270 */
[-C--:B------:R-:W-:Y:S01]  /*15020*/  FMUL R13, R48, R2.reuse ;  /* 0x00000002300d7220 */ /* 0x080fe20000400000 */
[----:B-1----:R-:W-:Y:S01]  /*15030*/  FMUL R3, R50, R2 ;  /* 0x0000000232037220 */ /* 0x002fe20000400000 */
[----:B0-----:R-:W-:Y:S01]  /*15040*/  @P4 IMAD.MOV.U32 R6, RZ, RZ, R8 ;  /* 0x000000ffff064224 */ /* 0x001fe200078e0008 */
[----:B------:R-:W-:-:S05]  /*15050*/  @P4 MOV R7, R9 ;  /* 0x0000000900074202 */ /* 0x000fca0000000f00 */
[----:B------:R0:W-:Y:S04]  /*15060*/  @P4 STG.E desc[UR36][R6.64+0xa4], R47 ;  /* 0x0000a42f06004986 */ /* 0x0001e8000c101924 */
[----:B------:R-:W-:Y:S01]  /*15070*/  @P5 STG.E desc[UR36][R4.64+0xc4], R49 ;  /* 0x0000c43104005986 */ /* 0x000fe2000c101924 */
[C---:B------:R-:W-:Y:S02]  /*15080*/  ISETP.GT.AND P5, PT, R0.reuse, 0x38, P0 ;  /* 0x000000380000780c */ /* 0x040fe400007a4270 */
[----:B------:R-:W-:Y:S01]  /*15090*/  ISETP.GT.AND P4, PT, R0, 0x38, P1 ;  /* 0x000000380000780c */ /* 0x000fe20000f84270 */
[----:B------:R1:W-:Y:S01]  /*150a0*/  @P2 STG.E desc[UR36][R4.64+0xc0], R13 ;  /* 0x0000c00d04002986 */ /* 0x0003e2000c101924 */
[----:B0-----:R-:W-:Y:S01]  /*150b0*/  @P3 IMAD.MOV.U32 R6, RZ, RZ, R8 ;  /* 0x000000ffff063224 */ /* 0x001fe200078e0008 */
[----:B------:R-:W-:-:S02]  /*150c0*/  @P3 MOV R7, R9 ;  /* 0x0000000900073202 */ /* 0x000fc40000000f00 */
[C---:B------:R-:W-:Y:S01]  /*150d0*/  ISETP.GT.AND P2, PT, R0.reuse, 0x39, P1 ;  /* 0x000000390000780c */ /* 0x040fe20000f44270 */
[-C--:B------:R-:W-:Y:S02]  /*150e0*/  FMUL R51, R51, R2.reuse ;  /* 0x0000000233337220 */ /* 0x080fe40000400000 */
[----:B------:R0:W-:Y:S01]  /*150f0*/  @P3 STG.E desc[UR36][R6.64+0xc0], R3 ;  /* 0x0000c00306003986 */ /* 0x0001e2000c101924 */
[----:B------:R-:W-:Y:S01]  /*15100*/  ISETP.GT.AND P3, PT, R0, 0x39, P0 ;  /* 0x000000390000780c */ /* 0x000fe20000764270 */
[-C--:B------:R-:W-:Y:S01]  /*15110*/  FMUL R11, R52, R2.reuse ;  /* 0x00000002340b7220 */ /* 0x080fe20000400000 */
[-C--:B------:R-:W-:Y:S01]  /*15120*/  FMUL R53, R53, R2.reuse ;  /* 0x0000000235357220 */ /* 0x080fe20000400000 */
[----:B-1----:R-:W-:Y:S01]  /*15130*/  FMUL R13, R54, R2 ;  /* 0x00000002360d7220 */ /* 0x002fe20000400000 */
[----:B0-----:R-:W-:Y:S01]  /*15140*/  @P6 IMAD.MOV.U32 R6, RZ, RZ, R8 ;  /* 0x000000ffff066224 */ /* 0x001fe200078e0008 */
[----:B------:R-:W-:-:S05]  /*15150*/  @P6 MOV R7, R9 ;  /* 0x0000000900076202 */ /* 0x000fca0000000f00 */
[----:B------:R0:W-:Y:S01]  /*15160*/  @P6 STG.E desc[UR36][R6.64+0xc4], R51 ;  /* 0x0000c43306006986 */ /* 0x0001e2000c101924 */
[C---:B------:R-:W-:Y:S01]  /*15170*/  ISETP.GT.AND P6, PT, R0.reuse, 0x41, P1 ;  /* 0x000000410000780c */ /* 0x040fe20000fc4270 */
[----:B------:R-:W-:Y:S02]  /*15180*/  FMUL R55, R55, R2 ;  /* 0x0000000237377220 */ /* 0x000fe40000400000 */
[----:B------:R-:W-:Y:S01]  /*15190*/  @P4 STG.E desc[UR36][R4.64+0xe0], R11 ;  /* 0x0000e00b04004986 */ /* 0x000fe2000c101924 */
[----:B------:R-:W-:-:S03]  /*151a0*/  ISETP.GT.AND P4, PT, R0, 0x40, P1 ;  /* 0x000000400000780c */ /* 0x000fc60000f84270 */
[----:B------:R-:W-:Y:S01]  /*151b0*/  @P2 STG.E desc[UR36][R4.64+0xe4], R53 ;  /* 0x0000e43504002986 */ /* 0x000fe2000c101924 */
[----:B0-----:R-:W-:Y:S01]  /*151c0*/  @P5 IMAD.MOV.U32 R6, RZ, RZ, R8 ;  /* 0x000000ffff065224 */ /* 0x001fe200078e0008 */
[----:B------:R-:W-:Y:S02]  /*151d0*/  @P5 MOV R7, R9 ;  /* 0x0000000900075202 */ /* 0x000fe40000000f00 */
[----:B------:R-:W-:-:S03]  /*151e0*/  ISETP.GT.AND P2, PT, R0, 0x40, P0 ;  /* 0x000000400000780c */ /* 0x000fc60000744270 */
[----:B------:R0:W-:Y:S01]  /*151f0*/  @P5 STG.E desc[UR36][R6.64+0xe0], R13 ;  /* 0x0000e00d06005986 */ /* 0x0001e2000c101924 */
[-C--:B------:R-:W-:Y:S01]  /*15200*/  FMUL R57, R57, R2.reuse ;  /* 0x0000000239397220 */ /* 0x080fe20000400000 */
[----:B------:R-:W-:Y:S01]  /*15210*/  FMUL R3, R56, R2 ;  /* 0x0000000238037220 */ /* 0x000fe20000400000 */
[----:B0-----:R-:W-:Y:S01]  /*15220*/  @P3 IMAD.MOV.U32 R6, RZ, RZ, R8 ;  /* 0x000000ffff063224 */ /* 0x001fe200078e0008 */
[----:B------:R-:W-:-:S05]  /*15230*/  @P3 MOV R7, R9 ;  /* 0x0000000900073202 */ /* 0x000fca0000000f00 */
[----:B------:R0:W-:Y:S01]  /*15240*/  @P3 STG.E desc[UR36][R6.64+0xe4], R55 ;  /* 0x0000e43706003986 */ /* 0x0001e2000c101924 */
[----:B------:R-:W-:Y:S01]  /*15250*/  ISETP.GT.AND P3, PT, R0, 0x41, P0 ;  /* 0x000000410000780c */ /* 0x000fe20000764270 */
[----:B------:R-:W-:Y:S02]  /*15260*/  FMUL R11, R58, R2 ;  /* 0x000000023a0b7220 */ /* 0x000fe40000400000 */
        /* <DEDUP_REMOVED lines=16> */
[----:B------:R-:W-:-:S03]  /*15370*/  FMUL R63, R63, R2 ;  /* 0x000000023f3f7220 */ /* 0x000fc60000400000 */
[----:B------:R-:W-:Y:S01]  /*15380*/  @P4 STG.E desc[UR36][R4.64+0x124], R61 ;  /* 0x0001243d04004986 */ /* 0x000fe2000c101924 */
[----:B------:R-:W-:-:S03]  /*15390*/  ISETP.GT.AND P4, PT, R0, 0x51, P1 ;  /* 0x000000510000780c */ /* 0x000fc60000f84270 */
[----:B------:R-:W-:Y:S01]  /*153a0*/  @P5 STG.E desc[UR36][R4.64+0x120], R13 ;  /* 0x0001200d04005986 */ /* 0x000fe2000c101924 */
[----:B0-----:R-:W-:Y:S01]  /*153b0*/  @P6 IMAD.MOV.U32 R6, RZ, RZ, R8 ;  /* 0x000000ffff066224 */ /* 0x001fe200078e0008 */
[----:B------:R-:W-:Y:S02]  /*153c0*/  @P6 MOV R7, R9 ;  /* 0x0000000900076202 */ /* 0x000fe40000000f00 */
[----:B------:R-:W-:-:S03]  /*153d0*/  ISETP.GT.AND P5, PT, R0, 0x50, P0 ;  /* 0x000000500000780c */ /* 0x000fc600007a4270 */
[----:B------:R0:W-:Y:S01]  /*153e0*/  @P6 STG.E desc[UR36][R6.64+0x120], R3 ;  /* 0x0001200306006986 */ /* 0x0001e2000c101924 */
[----:B------:R-:W-:Y:S01]  /*153f0*/  ISETP.GT.AND P3, PT, R0, 0x50, P1 ;  /* 0x000000500000780c */ /* 0x000fe20000f64270 */
[----:B------:R-:W-:Y:S01]  /*15400*/  FMUL R65, R65, R2 ;  /* 0x0000000241417220 */ /* 0x000fe20000400000 */
[----:B0-----:R-:W-:Y:S01]  /*15410*/  @P2 IMAD.MOV.U32 R6, RZ, RZ, R8 ;  /* 0x000000ffff062224 */ /* 0x001fe200078e0008 */
[----:B------:R-:W-:-:S05]  /*15420*/  @P2 MOV R7, R9 ;  /* 0x0000000900072202 */ /* 0x000fca0000000f00 */
[----:B------:R0:W-:Y:S01]  /*15430*/  @P2 STG.E desc[UR36][R6.64+0x124], R63 ;  /* 0x0001243f06002986 */ /* 0x0001e2000c101924 */
[----:B------:R-:W-:Y:S01]  /*15440*/  ISETP.GT.AND P2, PT, R0, 0x51, P0 ;  /* 0x000000510000780c */ /* 0x000fe20000744270 */
[-C--:B------:R-:W-:Y:S02]  /*15450*/  FMUL R11, R64, R2.reuse ;  /* 0x00000002400b7220 */ /* 0x080fe40000400000 */
[----:B------:R-:W-:Y:S01]  /*15460*/  @P4 STG.E desc[UR36][R4.64+0x144], R65 ;  /* 0x0001444104004986 */ /* 0x000fe2000c101924 */
[----:B------:R-:W-:Y:S01]  /*15470*/  ISETP.GT.AND P4, PT, R0, 0x58, P0 ;  /* 0x000000580000780c */ /* 0x000fe20000784270 */
[-C--:B------:R-:W-:Y:S01]  /*15480*/  FMUL R13, R66, R2.reuse ;  /* 0x00000002420d7220 */ /* 0x080fe20000400000 */
[C---:B------:R-:W-:Y:S01]  /*15490*/  ISETP.GT.AND P6, PT, R0.reuse, 0x59, P1 ;  /* 0x000000590000780c */ /* 0x040fe20000fc4270 */
[----:B------:R1:W-:Y:S01]  /*154a0*/  @P3 STG.E desc[UR36][R4.64+0x140], R11 ;  /* 0x0001400b04003986 */ /* 0x0003e2000c101924 */
[----:B------:R-:W-:Y:S01]  /*154b0*/  ISETP.GT.AND P3, PT, R0, 0x58, P1 ;  /* 0x000000580000780c */ /* 0x000fe20000f64270 */
[----:B0-----:R-:W-:Y:S01]  /*154c0*/  @P5 IMAD.MOV.U32 R6, RZ, RZ, R8 ;  /* 0x000000ffff065224 */ /* 0x001fe200078e0008 */
[----:B------:R-:W-:Y:S01]  /*154d0*/  @P5 MOV R7, R9 ;  /* 0x0000000900075202 */ /* 0x000fe20000000f00 */
[----:B------:R-:W-:-:S04]  /*154e0*/  FMUL R67, R67, R2 ;  /* 0x0000000243437220 */ /* 0x000fc80000400000 */
[----:B------:R0:W-:Y:S01]  /*154f0*/  @P5 STG.E desc[UR36][R6.64+0x140], R13 ;  /* 0x0001400d06005986 */ /* 0x0001e2000c101924 */
[-C--:B------:R-:W-:Y:S01]  /*15500*/  FMUL R3, R68, R2.reuse ;  /* 0x0000000244037220 */ /* 0x080fe20000400000 */
[-C--:B------:R-:W-:Y:S01]  /*15510*/  FMUL R69, R69, R2.reuse ;  /* 0x0000000245457220 */ /* 0x080fe20000400000 */
[----:B-1----:R-:W-:Y:S01]  /*15520*/  FMUL R11, R70, R2 ;  /* 0x00000002460b7220 */ /* 0x002fe20000400000 */
[----:B0-----:R-:W-:Y:S01]  /*15530*/  @P2 IMAD.MOV.U32 R6, RZ, RZ, R8 ;  /* 0x000000ffff062224 */ /* 0x001fe200078e0008 */
[----:B------:R-:W-:-:S05]  /*15540*/  @P2 MOV R7, R9 ;  /* 0x0000000900072202 */ /* 0x000fca0000000f00 */
[----:B------:R0:W-:Y:S01]  /*15550*/  @P2 STG.E desc[UR36][R6.64+0x144], R67 ;  /* 0x0001444306002986 */ /* 0x0001e2000c101924 */
[----:B------:R-:W-:-:S03]  /*15560*/  ISETP.GT.AND P2, PT, R0, 0x59, P0 ;  /* 0x000000590000780c */ /* 0x000fc60000744270 */
[----:B------:R-:W-:Y:S04]  /*15570*/  @P3 STG.E desc[UR36][R4.64+0x160], R3 ;  /* 0x0001600304003986 */ /* 0x000fe8000c101924 */
[----:B------:R-:W-:Y:S01]  /*15580*/  @P6 STG.E desc[UR36][R4.64+0x164], R69 ;  /* 0x0001644504006986 */ /* 0x000fe2000c101924 */
[----:B0-----:R-:W-:Y:S01]  /*15590*/  @P4 IMAD.MOV.U32 R6, RZ, RZ, R8 ;  /* 0x000000ffff064224 */ /* 0x001fe200078e0008 */
[----:B------:R-:W-:-:S05]  /*155a0*/  @P4 MOV R7, R9 ;  /* 0x0000000900074202 */ /* 0x000fca0000000f00 */
[----:B------:R0:W-:Y:S01]  /*155b0*/  @P4 STG.E desc[UR36][R6.64+0x160], R11 ;  /* 0x0001600b06004986 */ /* 0x0001e2000c101924 */
[C---:B------:R-:W-:Y:S02]  /*155c0*/  ISETP.GT.AND P4, PT, R0.reuse, 0x60, P0 ;  /* 0x000000600000780c */ /* 0x040fe40000784270 */
[C---:B------:R-:W-:Y:S02]  /*155d0*/  ISETP.GT.AND P5, PT, R0.reuse, 0x61, P1 ;  /* 0x000000610000780c */ /* 0x040fe40000fa4270 */
[C---:B------:R-:W-:Y:S01]  /*155e0*/  ISETP.GT.AND P3, PT, R0.reuse, 0x60, P1 ;  /* 0x000000600000780c */ /* 0x040fe20000f64270 */
[-C--:B------:R-:W-:Y:S01]  /*155f0*/  FMUL R71, R71, R2.reuse ;  /* 0x0000000247477220 */ /* 0x080fe20000400000 */
[----:B------:R-:W-:Y:S01]  /*15600*/  ISETP.GT.AND P6, PT, R0, 0x61, P0 ;  /* 0x000000610000780c */ /* 0x000fe200007c4270 */
[-C--:B------:R-:W-:Y:S01]  /*15610*/  FMUL R73, R73, R2.reuse ;  /* 0x0000000249497220 */ /* 0x080fe20000400000 */
[----:B0-----:R-:W-:Y:S01]  /*15620*/  @P2 IMAD.MOV.U32 R6, RZ, RZ, R8 ;  /* 0x000000ffff062224 */ /* 0x001fe200078e0008 */
[----:B------:R-:W-:Y:S01]  /*15630*/  @P2 MOV R7, R9 ;  /* 0x0000000900072202 */ /* 0x000fe20000000f00 */
[-C--:B------:R-:W-:Y:S01]  /*15640*/  FMUL R13, R72, R2.reuse ;  /* 0x00000002480d7220 */ /* 0x080fe20000400000 */
[----:B------:R-:W-:-:S03]  /*15650*/  FMUL R3, R74, R2 ;  /* 0x000000024a037220 */ /* 0x000fc60000400000 */
        /* <DEDUP_REMOVED lines=15> */
[-C--:B------:R-:W-:Y:S01]  /*15750*/  FMUL R11, R76, R2.reuse ;  /* 0x000000024c0b7220 */ /* 0x080fe20000400000 */
[----:B------:R-:W-:Y:S01]  /*15760*/  FMUL R13, R78, R2 ;  /* 0x000000024e0d7220 */ /* 0x000fe20000400000 */
        /* <DEDUP_REMOVED lines=16> */
[----:B------:R-:W-:Y:S01]  /*15870*/  ISETP.GT.AND P6, PT, R0, 0x79, P1 ;  /* 0x000000790000780c */ /* 0x000fe20000fc4270 */
[----:B------:R-:W-:Y:S02]  /*15880*/  FMUL R83, R83, R2 ;  /* 0x0000000253537220 */ /* 0x000fe40000400000 */
[----:B------:R-:W-:Y:S04]  /*15890*/  @P4 STG.E desc[UR36][R4.64+0x1c0], R3 ;  /* 0x0001c00304004986 */ /* 0x000fe8000c101924 */
[----:B------:R-:W-:Y:S01]  /*158a0*/  @P2 STG.E desc[UR36][R4.64+0x1c4], R81 ;  /* 0x0001c45104002986 */ /* 0x000fe2000c101924 */
[----:B0-----:R-:W-:Y:S01]  /*158b0*/  @P5 IMAD.MOV.U32 R6, RZ, RZ, R8 ;  /* 0x000000ffff065224 */ /* 0x001fe200078e0008 */
[----:B------:R-:W-:-:S02]  /*158c0*/  @P5 MOV R7, R9 ;  /* 0x0000000900075202 */ /* 0x000fc40000000f00 */
        /* <DEDUP_REMOVED lines=31> */
[----:B------:R-:W-:-:S05]  /*15ac0*/  @P6 MOV R7, R9 ;  /* 0x0000000900076202 */ /* 0x000fca0000000f00 */
        /* <DEDUP_REMOVED lines=76> */
[----:B------:R1:W-:Y:S01]  /*15f90*/  @P4 STG.E desc[UR36][R4.64+0x2a0], R3 ;  /* 0x0002a00304004986 */ /* 0x0003e2000c101924 */
[----:B------:R-:W-:-:S03]  /*15fa0*/  ISETP.GT.AND P4, PT, R0, 0xb0, P1 ;  /* 0x000000b00000780c */ /* 0x000fc60000f84270 */
[----:B------:R-:W-:Y:S01]  /*15fb0*/  @P2 STG.E desc[UR36][R4.64+0x2a4], R109 ;  /* 0x0002a46d04002986 */ /* 0x000fe2000c101924 */
[----:B0-----:R-:W-:Y:S01]  /*15fc0*/  @P5 IMAD.MOV.U32 R6, RZ, RZ, R8 ;  /* 0x000000ffff065224 */ /* 0x001fe200078e0008 */
[----:B------:R-:W-:Y:S02]  /*15fd0*/  @P5 MOV R7, R9 ;  /* 0x0000000900075202 */ /* 0x000fe40000000f00 */
[----:B------:R-:W-:-:S03]  /*15fe0*/  ISETP.GT.AND P2, PT, R0, 0xb0, P0 ;  /* 0x000000b00000780c */ /* 0x000fc60000744270 */
[----:B------:R0:W-:Y:S01]  /*15ff0*/  @P5 STG.E desc[UR36][R6.64+0x2a0], R13 ;  /* 0x0002a00d06005986 */ /* 0x0001e2000c101924 */
[-C--:B------:R-:W-:Y:S01]  /*16000*/  FMUL R113, R113, R2.reuse ;  /* 0x0000000271717220 */ /* 0x080fe20000400000 */
[----:B-1----:R-:W-:Y:S01]  /*16010*/  FMUL R3, R112, R2 ;  /* 0x0000000270037220 */ /* 0x002fe20000400000 */
        /* <DEDUP_REMOVED lines=38> */
[----:B------:R-:W-:Y:S01]  /*16280*/  FMUL R13, R122, R2 ;  /* 0x000000027a0d7220 */ /* 0x000fe20000400000 */
[C---:B------:R-:W-:Y:S01]  /*16290*/  ISETP.GT.AND P6, PT, R0.reuse, 0xc9, P1 ;  /* 0x000000c90000780c */ /* 0x040fe20000fc4270 */
[----:B------:R1:W-:Y:S01]  /*162a0*/  @P3 STG.E desc[UR36][R4.64+0x300], R11 ;  /* 0x0003000b04003986 */ /* 0x0003e2000c101924 */
[----:B------:R-:W-:Y:S02]  /*162b0*/  ISETP.GT.AND P3, PT, R0, 0xc8, P1 ;  /* 0x000000c80000780c */ /* 0x000fe40000f64270 */
[----:B0-----:R-:W-:Y:S01]  /*162c0*/  @P5 MOV R6, R8 ;  /* 0x0000000800065202 */ /* 0x001fe20000000f00 */
[----:B------:R-:W-:-:S02]  /*162d0*/  @P5 IMAD.MOV.U32 R7, RZ, RZ, R9 ;  /* 0x000000ffff075224 */ /* 0x000fc400078e0009 */
[----:B------:R-:W-:-:S03]  /*162e0*/  FMUL R123, R123, R2 ;  /* 0x000000027b7b7220 */ /* 0x000fc60000400000 */
[----:B------:R0:W-:Y:S01]  /*162f0*/  @P5 STG.E desc[UR36][R6.64+0x300], R13 ;  /* 0x0003000d06005986 */ /* 0x0001e2000c101924 */
[-C--:B------:R-:W-:Y:S01]  /*16300*/  FMUL R3, R124, R2.reuse ;  /* 0x000000027c037220 */ /* 0x080fe20000400000 */
[-C--:B------:R-:W-:Y:S01]  /*16310*/  FMUL R125, R125, R2.reuse ;  /* 0x000000027d7d7220 */ /* 0x080fe20000400000 */
[----:B-1----:R-:W-:Y:S01]  /*16320*/  FMUL R11, R126, R2 ;  /* 0x000000027e0b7220 */ /* 0x002fe20000400000 */
[----:B0-----:R-:W-:Y:S02]  /*16330*/  @P2 MOV R6, R8 ;  /* 0x0000000800062202 */ /* 0x001fe40000000f00 */
        /* <DEDUP_REMOVED lines=11> */
[----:B------:R-:W-:Y:S01]  /*163f0*/  FMUL R127, R127, R2 ;  /* 0x000000027f7f7220 */ /* 0x000fe20000400000 */
[----:B------:R-:W-:Y:S02]  /*16400*/  ISETP.GT.AND P6, PT, R0, 0xd1, P0 ;  /* 0x000000d10000780c */ /* 0x000fe400007c4270 */
[----:B0-----:R-:W-:Y:S01]  /*16410*/  @P2 MOV R6, R8 ;  /* 0x0000000800062202 */ /* 0x001fe20000000f00 */
[----:B------:R-:W-:-:S02]  /*16420*/  @P2 IMAD.MOV.U32 R7, RZ, RZ, R9 ;  /* 0x000000ffff072224 */ /* 0x000fc400078e0009 */
[-C--:B------:R-:W-:Y:S01]  /*16430*/  FMUL R13, R128, R2.reuse ;  /* 0x00000002800d7220 */ /* 0x080fe20000400000 */
[-C--:B------:R-:W-:Y:S01]  /*16440*/  FMUL R129, R129, R2.reuse ;  /* 0x0000000281817220 */ /* 0x080fe20000400000 */
[-C--:B------:R-:W-:Y:S01]  /*16450*/  FMUL R3, R130, R2.reuse ;  /* 0x0000000282037220 */ /* 0x080fe20000400000 */
[----:B------:R0:W-:Y:S01]  /*16460*/  @P2 STG.E desc[UR36][R6.64+0x324], R127 ;  /* 0x0003247f06002986 */ /* 0x0001e2000c101924 */
[----:B------:R-:W-:-:S03]  /*16470*/  FMUL R131, R131, R2 ;  /* 0x0000000283837220 */ /* 0x000fc60000400000 */
[----:B------:R-:W-:Y:S01]  /*16480*/  @P3 STG.E desc[UR36][R4.64+0x340], R13 ;  /* 0x0003400d04003986 */ /* 0x000fe2000c101924 */
[----:B------:R-:W-:-:S03]  /*16490*/  ISETP.GT.AND P3, PT, R0, 0xd8, P0 ;  /* 0x000000d80000780c */ /* 0x000fc60000764270 */
[----:B------:R-:W-:Y:S01]  /*164a0*/  @P5 STG.E desc[UR36][R4.64+0x344], R129 ;  /* 0x0003448104005986 */ /* 0x000fe2000c101924 */
[----:B0-----:R-:W-:Y:S02]  /*164b0*/  @P4 MOV R6, R8 ;  /* 0x0000000800064202 */ /* 0x001fe40000000f00 */
        /* <DEDUP_REMOVED lines=10> */
[----:B------:R-:W-:Y:S01]  /*16560*/  ISETP.GT.AND P4, PT, R0, 0xe0, P1 ;  /* 0x000000e00000780c */ /* 0x000fe20000f84270 */
[----:B------:R-:W-:Y:S01]  /*16570*/  FMUL R13, R134, R2 ;  /* 0x00000002860d7220 */ /* 0x000fe20000400000 */
[----:B------:R-:W-:Y:S01]  /*16580*/  @P5 STG.E desc[UR36][R4.64+0x364], R133 ;  /* 0x0003648504005986 */ /* 0x000fe2000c101924 */
[----:B------:R-:W-:-:S03]  /*16590*/  ISETP.GT.AND P5, PT, R0, 0xe0, P0 ;  /* 0x000000e00000780c */ /* 0x000fc600007a4270 */
[----:B------:R1:W-:Y:S01]  /*165a0*/  @P2 STG.E desc[UR36][R4.64+0x360], R11 ;  /* 0x0003600b04002986 */ /* 0x0003e2000c101924 */
[----:B0-----:R-:W-:Y:S01]  /*165b0*/  @P3 MOV R6, R8 ;  /* 0x0000000800063202 */ /* 0x001fe20000000f00 */
[----:B------:R-:W-:Y:S01]  /*165c0*/  @P3 IMAD.MOV.U32 R7, RZ, RZ, R9 ;  /* 0x000000ffff073224 */ /* 0x000fe200078e0009 */
[----:B------:R-:W-:Y:S01]  /*165d0*/  ISETP.GT.AND P2, PT, R0, 0xe1, P1 ;  /* 0x000000e10000780c */ /* 0x000fe20000f44270 */
[-C--:B------:R-:W-:Y:S01]  /*165e0*/  FMUL R135, R135, R2.reuse ;  /* 0x0000000287877220 */ /* 0x080fe20000400000 */
[-C--:B------:R-:W-:Y:S02]  /*165f0*/  FMUL R3, R136, R2.reuse ;  /* 0x0000000288037220 */ /* 0x080fe40000400000 */
[----:B------:R0:W-:Y:S01]  /*16600*/  @P3 STG.E desc[UR36][R6.64+0x360], R13 ;  /* 0x0003600d06003986 */ /* 0x0001e2000c101924 */
[----:B------:R-:W-:Y:S01]  /*16610*/  ISETP.GT.AND P3, PT, R0, 0xe1, P0 ;  /* 0x000000e10000780c */ /* 0x000fe20000764270 */
[-C--:B------:R-:W-:Y:S01]  /*16620*/  FMUL R137, R137, R2.reuse ;  /* 0x0000000289897220 */ /* 0x080fe20000400000 */
[----:B-1----:R-:W-:Y:S01]  /*16630*/  FMUL R11, R138, R2 ;  /* 0x000000028a0b7220 */ /* 0x002fe20000400000 */
[----:B0-----:R-:W-:-:S02]  /*16640*/  @P6 MOV R6, R8 ;  /* 0x0000000800066202 */ /* 0x001fc40000000f00 */
[----:B------:R-:W-:-:S05]  /*16650*/  @P6 MOV R7, R9 ;  /* 0x0000000900076202 */ /* 0x000fca0000000f00 */
[----:B------:R0:W-:Y:S04]  /*16660*/  @P6 STG.E desc[UR36][R6.64+0x364], R135 ;  /* 0x0003648706006986 */ /* 0x0001e8000c101924 */
[----:B------:R1:W-:Y:S01]  /*16670*/  @P4 STG.E desc[UR36][R4.64+0x380], R3 ;  /* 0x0003800304004986 */ /* 0x0003e2000c101924 */
[C---:B------:R-:W-:Y:S02]  /*16680*/  ISETP.GT.AND P4, PT, R0.reuse, 0xe8, P0 ;  /* 0x000000e80000780c */ /* 0x040fe40000784270 */
[C---:B------:R-:W-:Y:S01]  /*16690*/  ISETP.GT.AND P6, PT, R0.reuse, 0xe9, P1 ;  /* 0x000000e90000780c */ /* 0x040fe20000fc4270 */
[----:B------:R-:W-:Y:S01]  /*166a0*/  @P2 STG.E desc[UR36][R4.64+0x384], R137 ;  /* 0x0003848904002986 */ /* 0x000fe2000c101924 */
[----:B------:R-:W-:Y:S01]  /*166b0*/  ISETP.GT.AND P2, PT, R0, 0xe8, P1 ;  /* 0x000000e80000780c */ /* 0x000fe20000f44270 */
[----:B0-----:R-:W-:Y:S01]  /*166c0*/  @P5 IMAD.MOV.U32 R6, RZ, RZ, R8 ;  /* 0x000000ffff065224 */ /* 0x001fe200078e0008 */
[----:B------:R-:W-:Y:S01]  /*166d0*/  @P5 MOV R7, R9 ;  /* 0x0000000900075202 */ /* 0x000fe20000000f00 */
[----:B------:R-:W-:-:S04]  /*166e0*/  FMUL R139, R139, R2 ;  /* 0x000000028b8b7220 */ /* 0x000fc80000400000 */
[----:B------:R0:W-:Y:S01]  /*166f0*/  @P5 STG.E desc[UR36][R6.64+0x380], R11 ;  /* 0x0003800b06005986 */ /* 0x0001e2000c101924 */
[----:B------:R-:W-:Y:S01]  /*16700*/  ISETP.GT.AND P5, PT, R0, 0xe9, P0 ;  /* 0x000000e90000780c */ /* 0x000fe200007a4270 */
[-C--:B-1----:R-:W-:Y:S01]  /*16710*/  FMUL R3, R140, R2.reuse ;  /* 0x000000028c037220 */ /* 0x082fe20000400000 */
[-C--:B------:R-:W-:Y:S01]  /*16720*/  FMUL R141, R141, R2.reuse ;  /* 0x000000028d8d7220 */ /* 0x080fe20000400000 */
[----:B------:R-:W-:Y:S01]  /*16730*/  FMUL R13, R142, R2 ;  /* 0x000000028e0d7220 */ /* 0x000fe20000400000 */
[----:B0-----:R-:W-:Y:S01]  /*16740*/  @P3 MOV R6, R8 ;  /* 0x0000000800063202 */ /* 0x001fe20000000f00 */
[----:B------:R-:W-:-:S05]  /*16750*/  @P3 IMAD.MOV.U32 R7, RZ, RZ, R9 ;  /* 0x000000ffff073224 */ /* 0x000fca00078e0009 */
[----:B------:R0:W-:Y:S01]  /*16760*/  @P3 STG.E desc[UR36][R6.64+0x384], R139 ;  /* 0x0003848b06003986 */ /* 0x0001e2000c101924 */
[----:B------:R-:W-:-:S03]  /*16770*/  ISETP.GT.AND P3, PT, R0, 0xf0, P1 ;  /* 0x000000f00000780c */ /* 0x000fc60000f64270 */
[----:B------:R-:W-:Y:S04]  /*16780*/  @P2 STG.E desc[UR36][R4.64+0x3a0], R3 ;  /* 0x0003a00304002986 */ /* 0x000fe8000c101924 */
[----:B------:R-:W-:Y:S01]  /*16790*/  @P6 STG.E desc[UR36][R4.64+0x3a4], R141 ;  /* 0x0003a48d04006986 */ /* 0x000fe2000c101924 */
[----:B0-----:R-:W-:Y:S02]  /*167a0*/  @P4 MOV R6, R8 ;  /* 0x0000000800064202 */ /* 0x001fe40000000f00 */
[----:B------:R-:W-:-:S05]  /*167b0*/  @P4 MOV R7, R9 ;  /* 0x0000000900074202 */ /* 0x000fca0000000f00 */
[----:B------:R0:W-:Y:S01]  /*167c0*/  @P4 STG.E desc[UR36][R6.64+0x3a0], R13 ;  /* 0x0003a00d06004986 */ /* 0x0001e2000c101924 */
[C---:B------:R-:W-:Y:S01]  /*167d0*/  ISETP.GT.AND P4, PT, R0.reuse, 0xf0, P0 ;  /* 0x000000f00000780c */ /* 0x040fe20000784270 */
[-C--:B------:R-:W-:Y:S01]  /*167e0*/  FMUL R143, R143, R2.reuse ;  /* 0x000000028f8f7220 */ /* 0x080fe20000400000 */
[----:B------:R-:W-:Y:S01]  /*167f0*/  ISETP.GT.AND P2, PT, R0, 0xf1, P1 ;  /* 0x000000f10000780c */ /* 0x000fe20000f44270 */
[-C--:B------:R-:W-:Y:S01]  /*16800*/  FMUL R11, R144, R2.reuse ;  /* 0x00000002900b7220 */ /* 0x080fe20000400000 */
[----:B------:R-:W-:Y:S01]  /*16810*/  ISETP.GT.AND P6, PT, R0, 0xf1, P0 ;  /* 0x000000f10000780c */ /* 0x000fe200007c4270 */
[----:B0-----:R-:W-:Y:S01]  /*16820*/  @P5 IMAD.MOV.U32 R6, RZ, RZ, R8 ;  /* 0x000000ffff065224 */ /* 0x001fe200078e0008 */
[----:B------:R-:W-:Y:S01]  /*16830*/  @P5 MOV R7, R9 ;  /* 0x0000000900075202 */ /* 0x000fe20000000f00 */
[----:B------:R-:W-:-:S04]  /*16840*/  FMUL R145, R145, R2 ;  /* 0x0000000291917220 */ /* 0x000fc80000400000 */
[----:B------:R0:W-:Y:S01]  /*16850*/  @P5 STG.E desc[UR36][R6.64+0x3a4], R143 ;  /* 0x0003a48f06005986 */ /* 0x0001e2000c101924 */
[----:B------:R-:W-:-:S03]  /*16860*/  ISETP.GT.AND P5, PT, R0, 0xf8, P0 ;  /* 0x000000f80000780c */ /* 0x000fc600007a4270 */
[----:B------:R1:W-:Y:S01]  /*16870*/  @P3 STG.E desc[UR36][R4.64+0x3c0], R11 ;  /* 0x0003c00b04003986 */ /* 0x0003e2000c101924 */
[----:B------:R-:W-:Y:S01]  /*16880*/  ISETP.GT.AND P3, PT, R0, 0xf8, P1 ;  /* 0x000000f80000780c */ /* 0x000fe20000f64270 */
[----:B------:R-:W-:Y:S01]  /*16890*/  FMUL R3, R146, R2 ;  /* 0x0000000292037220 */ /* 0x000fe20000400000 */
[C---:B------:R-:W-:Y:S01]  /*168a0*/  ISETP.GT.AND P1, PT, R0.reuse, 0xf9, P1 ;  /* 0x000000f90000780c */ /* 0x040fe20000f24270 */
[----:B------:R-:W-:Y:S01]  /*168b0*/  @P2 STG.E desc[UR36][R4.64+0x3c4], R145 ;  /* 0x0003c49104002986 */ /* 0x000fe2000c101924 */
[----:B0-----:R-:W-:Y:S01]  /*168c0*/  @P4 MOV R6, R8 ;  /* 0x0000000800064202 */ /* 0x001fe20000000f00 */
[----:B------:R-:W-:Y:S01]  /*168d0*/  @P4 IMAD.MOV.U32 R7, RZ, RZ, R9 ;  /* 0x000000ffff074224 */ /* 0x000fe200078e0009 */
[----:B------:R-:W-:Y:S01]  /*168e0*/  ISETP.GT.AND P0, PT, R0, 0xf9, P0 ;  /* 0x000000f90000780c */ /* 0x000fe20000704270 */
[-C--:B------:R-:W-:Y:S01]  /*168f0*/  FMUL R147, R147, R2.reuse ;  /* 0x0000000293937220 */ /* 0x080fe20000400000 */
[-C--:B------:R-:W-:Y:S02]  /*16900*/  FMUL R13, R148, R2.reuse ;  /* 0x00000002940d7220 */ /* 0x080fe40000400000 */
[----:B------:R0:W-:Y:S01]  /*16910*/  @P4 STG.E desc[UR36][R6.64+0x3c0], R3 ;  /* 0x0003c00306004986 */ /* 0x0001e2000c101924 */
[-C--:B------:R-:W-:Y:S01]  /*16920*/  FMUL R149, R149, R2.reuse ;  /* 0x0000000295957220 */ /* 0x080fe20000400000 */
[-C--:B-1----:R-:W-:Y:S01]  /*16930*/  FMUL R11, R150, R2.reuse ;  /* 0x00000002960b7220 */ /* 0x082fe20000400000 */
[----:B------:R-:W-:Y:S01]  /*16940*/  FMUL R151, R151, R2 ;  /* 0x0000000297977220 */ /* 0x000fe20000400000 */
[----:B0-----:R-:W-:-:S02]  /*16950*/  @P6 MOV R6, R8 ;  /* 0x0000000800066202 */ /* 0x001fc40000000f00 */
[----:B------:R-:W-:-:S05]  /*16960*/  @P6 MOV R7, R9 ;  /* 0x0000000900076202 */ /* 0x000fca0000000f00 */
[----:B------:R-:W-:Y:S04]  /*16970*/  @P6 STG.E desc[UR36][R6.64+0x3c4], R147 ;  /* 0x0003c49306006986 */ /* 0x000fe8000c101924 */
[----:B------:R-:W-:Y:S04]  /*16980*/  @P3 STG.E desc[UR36][R4.64+0x3e0], R13 ;  /* 0x0003e00d04003986 */ /* 0x000fe8000c101924 */
[----:B------:R0:W-:Y:S02]  /*16990*/  @P1 STG.E desc[UR36][R4.64+0x3e4], R149 ;  /* 0x0003e49504001986 */ /* 0x0001e4000c101924 */
[----:B0-----:R-:W-:Y:S01]  /*169a0*/  @P5 IMAD.MOV.U32 R4, RZ, RZ, R8 ;  /* 0x000000ffff045224 */ /* 0x001fe200078e0008 */
[----:B------:R-:W-:-:S05]  /*169b0*/  @P5 MOV R5, R9 ;  /* 0x0000000900055202 */ /* 0x000fca0000000f00 */
[----:B------:R0:W-:Y:S04]  /*169c0*/  @P5 STG.E desc[UR36][R4.64+0x3e0], R11 ;  /* 0x0003e00b04005986 */ /* 0x0001e8000c101924 */
[----:B------:R0:W-:Y:S02]  /*169d0*/  @P0 STG.E desc[UR36][R8.64+0x3e4], R151 ;  /* 0x0003e49708000986 */ /* 0x0001e4000c101924 */
.L_x_542:
[----:B------:R-:W-:Y:S05]  /*169e0*/  BSYNC B0 ;  /* 0x0000000000007941 */ /* 0x000fea0003800000 */
.L_x_34:
[----:B0-----:R-:W5:Y:S04]  /*169f0*/  LDL.LU R5, [R1+0x200] ;  /* 0x0002000001057983 */ /* 0x001f680000300800 */
[----:B------:R-:W5:Y:S01]  /*16a00*/  LDL.LU R4, [R1+0x204] ;  /* 0x0002040001047983 */ /* 0x000f620000300800 */
[----:B------:R-:W-:Y:S01]  /*16a10*/  ULDC UR4, c[0x0][0xc] ;  /* 0x0000030000047ab9 */ /* 0x000fe20000000800 */
[----:B------:R-:W-:Y:S01]  /*16a20*/  ULDC UR5, c[0x0][0x10] ;  /* 0x0000040000057ab9 */ /* 0x000fe20000000800 */
[----:B------:R-:W5:Y:S01]  /*16a30*/  LDC R3, c[0x0][0x14] ;  /* 0x00000500ff037b82 */ /* 0x000f620000000800 */
[----:B------:R-:W-:Y:S01]  /*16a40*/  UIMAD.WIDE.U32 UR4, UR4, UR5, URZ ;  /* 0x00000005040472a5 */ /* 0x000fe2000f8e003f */
[----:B------:R-:W-:Y:S01]  /*16a50*/  PRMT R0, RZ, 0x7610, R0 ;  /* 0x00007610ff007816 */ /* 0x000fe20000000000 */
[----:B------:R-:W-:Y:S01]  /*16a60*/  UMOV UR42, 0xffffffff ;  /* 0xffffffff002a7882 */ /* 0x000fe20000000000 */
[----:B------:R-:W-:-:S03]  /*16a70*/  UMOV UR43, 0xffffffff ;  /* 0xffffffff002b7882 */ /* 0x000fc60000000000 */
[----:B-----5:R-:W-:-:S04]  /*16a80*/  IMAD.WIDE.U32 R4, R3, UR4, R4 ;  /* 0x0000000403047c25 */ /* 0x020fc8000f8e0004 */
[----:B------:R-:W-:Y:S01]  /*16a90*/  IMAD R3, R3, UR5, RZ ;  /* 0x0000000503037c24 */ /* 0x000fe2000f8e02ff */
[----:B------:R-:W-:Y:S01]  /*16aa0*/  ULDC.64 UR4, c[0x0][0x650] ;  /* 0x0001940000047ab9 */ /* 0x000fe20000000a00 */
[----:B------:R-:W-:Y:S01]  /*16ab0*/  IMAD.MOV.U32 R7, RZ, RZ, R4 ;  /* 0x000000ffff077224 */ /* 0x000fe200078e0004 */
[----:B------:R-:W-:Y:S02]  /*16ac0*/  ISETP.GE.U32.AND P0, PT, R4, UR4, PT ;  /* 0x0000000404007c0c */ /* 0x000fe4000bf06070 */
[----:B------:R-:W-:-:S04]  /*16ad0*/  IADD3 R6, R5, R3, RZ ;  /* 0x0000000305067210 */ /* 0x000fc80007ffe0ff */
[----:B------:R-:W-:Y:S01]  /*16ae0*/  ISETP.GE.U32.AND.EX P0, PT, R6, UR5, PT, P0 ;  /* 0x0000000506007c0c */ /* 0x000fe2000bf06100 */
[----:B------:R0:W-:Y:S04]  /*16af0*/  STL [R1+0x200], R6 ;  /* 0x0002000601007387 */ /* 0x0001e80000100800 */
[----:B------:R0:W-:Y:S08]  /*16b00*/  STL [R1+0x204], R7 ;  /* 0x0002040701007387 */ /* 0x0001f00000100800 */
[----:B------:R-:W-:Y:S05]  /*16b10*/  @P0 BRA `(.L_x_543) ;  /* 0x0000000400880947 */ /* 0x000fea0003800000 */
[----:B------:R-:W5:Y:S01]  /*16b20*/  S2UR UR6, SR_CTAID.X ;  /* 0x00000000000679c3 */ /* 0x000f620000002500 */
[----:B------:R-:W-:Y:S01]  /*16b30*/  ULDC.64 UR12, c[0x0][0x628] ;  /* 0x00018a00000c7ab9 */ /* 0x000fe20000000a00 */
[----:B------:R-:W-:Y:S01]  /*16b40*/  ULDC UR4, c[0x0][0x150] ;  /* 0x0000540000047ab9 */ /* 0x000fe20000000800 */
[----:B------:R-:W-:Y:S01]  /*16b50*/  ISETP.NE.U32.AND P0, PT, RZ, UR12, PT ;  /* 0x0000000cff007c0c */ /* 0x000fe2000bf05070 */
[----:B------:R-:W-:Y:S01]  /*16b60*/  ULDC UR15, c[0x0][0x630] ;  /* 0x00018c00000f7ab9 */ /* 0x000fe20000000800 */
[C---:B------:R-:W-:Y:S01]  /*16b70*/  R2UR UR16, R7.reuse ;  /* 0x00000000071072ca */ /* 0x040fe200000e0000 */
[----:B------:R-:W-:Y:S01]  /*16b80*/  ULDC UR19, c[0x0][0x154] ;  /* 0x0000550000137ab9 */ /* 0x000fe20000000800 */
[----:B------:R-:W-:Y:S01]  /*16b90*/  ISETP.NE.AND.EX P0, PT, RZ, UR13, PT, P0 ;  /* 0x0000000dff007c0c */ /* 0x000fe2000bf05300 */
[----:B------:R-:W0:Y:S01]  /*16ba0*/  S2UR UR18, SR_CTAID.Y ;  /* 0x00000000001279c3 */ /* 0x000e220000002600 */
[----:B------:R-:W-:Y:S02]  /*16bb0*/  R2UR UR17, R6 ;  /* 0x00000000061172ca */ /* 0x000fe400000e0000 */
[----:B------:R-:W-:-:S02]  /*16bc0*/  R2UR UR10, R7 ;  /* 0x00000000070a72ca */ /* 0x000fc400000e0000 */
[----:B------:R-:W-:Y:S02]  /*16bd0*/  R2UR UR11, R6 ;  /* 0x00000000060b72ca */ /* 0x000fe400000e0000 */
[----:B-----5:R-:W-:-:S05]  /*16be0*/  I2FP.F32.U32 R0, UR6 ;  /* 0x0000000600007c45 */ /* 0x020fca0008201000 */
[----:B------:R-:W-:-:S04]  /*16bf0*/  FMUL R0, R0, UR4 ;  /* 0x0000000400007c20 */ /* 0x000fc80008400000 */
[----:B------:R0:W0:Y:S01]  /*16c00*/  F2I.U32.TRUNC.NTZ R3, R0 ;  /* 0x0000000000037305 */ /* 0x000022000020f000 */
        /* <DEDUP_REMOVED lines=13> */
.L_x_544:
[----:B------:R-:W-:Y:S01]  /*16ce0*/  USHF.R.U64 UR43, UR10, UR15, UR11 ;  /* 0x0000000f0a2b7299 */ /* 0x000fe2000800120b */
[----:B0-----:R-:W-:Y:S01]  /*16cf0*/  I2FP.F32.U32 R0, UR18 ;  /* 0x0000001200007c45 */ /* 0x001fe20008201000 */
[----:B------:R-:W-:Y:S02]  /*16d00*/  USHF.R.U32.HI UR4, URZ, UR15, UR11 ;  /* 0x0000000f3f047299 */ /* 0x000fe4000801160b */
[----:B------:R-:W-:Y:S02]  /*16d10*/  UIADD3 UR10, UP0, URZ, -UR43, URZ ;  /* 0x8000002b3f0a7290 */ /* 0x000fe4000ff1e03f */
[----:B------:R-:W-:Y:S01]  /*16d20*/  FMUL R0, R0, UR19 ;  /* 0x0000001300007c20 */ /* 0x000fe20008400000 */
[----:B------:R-:W-:Y:S01]  /*16d30*/  ULDC.64 UR12, c[0x0][0x620] ;  /* 0x00018800000c7ab9 */ /* 0x000fe20000000a00 */
[----:B------:R-:W-:Y:S01]  /*16d40*/  UIADD3.X UR4, URZ, ~UR4, URZ, UP0, !UPT ;  /* 0x800000043f047290 */ /* 0x000fe200087fe43f */
[----:B------:R-:W-:Y:S01]  /*16d50*/  UMOV UR8, UR16 ;  /* 0x0000001000087c82 */ /* 0x000fe20008000000 */
[----:B------:R-:W-:-:S02]  /*16d60*/  UMOV UR9, UR17 ;  /* 0x0000001100097c82 */ /* 0x000fc40008000000 */
[----:B------:R-:W-:Y:S01]  /*16d70*/  UIMAD UR4, UR4, UR12, URZ ;  /* 0x0000000c040472a4 */ /* 0x000fe2000f8e023f */
[----:B------:R-:W0:Y:S01]  /*16d80*/  F2I.U32.TRUNC.NTZ R0, R0 ;  /* 0x0000000000007305 */ /* 0x000e22000020f000 */
[----:B------:R-:W-:Y:S01]  /*16d90*/  UIMAD.WIDE.U32 UR8, UR10, UR12, UR8 ;  /* 0x0000000c0a0872a5 */ /* 0x000fe2000f8e0008 */
[----:B------:R-:W-:Y:S01]  /*16da0*/  R2UR UR12, R3 ;  /* 0x00000000030c72ca */ /* 0x000fe200000e0000 */
[----:B------:R-:W-:Y:S01]  /*16db0*/  UIMAD UR10, UR10, UR13, UR4 ;  /* 0x0000000d0a0a72a4 */ /* 0x000fe2000f8e0204 */
[----:B------:R-:W-:Y:S01]  /*16dc0*/  ULDC UR11, c[0x0][0x618] ;  /* 0x00018600000b7ab9 */ /* 0x000fe20000000800 */
[----:B------:R-:W-:Y:S02]  /*16dd0*/  ULDC UR21, c[0x0][0x658] ;  /* 0x0001960000157ab9 */ /* 0x000fe40000000800 */
[----:B------:R-:W-:Y:S01]  /*16de0*/  UIADD3 UR9, UR9, UR10, URZ ;  /* 0x0000000a09097290 */ /* 0x000fe2000fffe03f */
[----:B------:R-:W-:Y:S01]  /*16df0*/  UMOV UR15, 0xffffffff ;  /* 0xffffffff000f7882 */ /* 0x000fe20000000000 */
[----:B------:R-:W-:Y:S01]  /*16e00*/  ULDC.64 UR4, c[0x0][0x640] ;  /* 0x0001900000047ab9 */ /* 0x000fe20000000a00 */
[----:B------:R-:W-:Y:S01]  /*16e10*/  USHF.L.U32 UR15, UR15, UR21, URZ ;  /* 0x000000150f0f7299 */ /* 0x000fe2000800063f */
[----:B------:R-:W-:Y:S01]  /*16e20*/  ISETP.NE.U32.AND P0, PT, RZ, UR4, PT ;  /* 0x00000004ff007c0c */ /* 0x000fe2000bf05070 */
[----:B------:R-:W-:-:S02]  /*16e30*/  USHF.R.U64 UR16, UR8, UR11, UR9 ;  /* 0x0000000b08107299 */ /* 0x000fc40008001209 */
[----:B------:R-:W-:Y:S01]  /*16e40*/  USHF.R.U32.HI UR8, URZ, UR11, UR9 ;  /* 0x0000000b3f087299 */ /* 0x000fe20008011609 */
[----:B0-----:R-:W-:Y:S01]  /*16e50*/  R2UR UR14, R0 ;  /* 0x00000000000e72ca */ /* 0x001fe200000e0000 */
[----:B------:R-:W-:Y:S01]  /*16e60*/  ULDC UR17, c[0x0][0x608] ;  /* 0x0001820000117ab9 */ /* 0x000fe20000000800 */
[----:B------:R-:W-:Y:S01]  /*16e70*/  ULOP3.LUT UR41, URZ, UR15, URZ, 0x33, !UPT ;  /* 0x0000000f3f297292 */ /* 0x000fe2000f8e333f */
[----:B------:R-:W-:Y:S01]  /*16e80*/  ISETP.NE.AND.EX P0, PT, RZ, UR5, PT, P0 ;  /* 0x00000005ff007c0c */ /* 0x000fe2000bf05300 */
[----:B------:R-:W-:Y:S02]  /*16e90*/  USHF.R.U64 UR15, UR16, UR17, UR8 ;  /* 0x00000011100f7299 */ /* 0x000fe40008001208 */
[----:B------:R-:W-:Y:S02]  /*16ea0*/  USHF.R.U32.HI UR8, URZ, UR17, UR8 ;  /* 0x000000113f087299 */ /* 0x000fe40008011608 */
[----:B------:R-:W-:Y:S02]  /*16eb0*/  UIADD3 UR12, -UR12, URZ, URZ ;  /* 0x0000003f0c0c7290 */ /* 0x000fe4000fffe13f */
[----:B------:R-:W-:Y:S01]  /*16ec0*/  USHF.R.U64 UR17, UR15, UR21, UR8 ;  /* 0x000000150f117299 */ /* 0x000fe20008001208 */
[----:B------:R-:W-:Y:S01]  /*16ed0*/  UMOV UR19, 0x1 ;  /* 0x0000000100137882 */ /* 0x000fe20000000000 */
[----:B------:R-:W-:Y:S01]  /*16ee0*/  ULDC UR13, c[0x0][0x144] ;  /* 0x00005100000d7ab9 */ /* 0x000fe20000000800 */
[----:B------:R-:W-:Y:S01]  /*16ef0*/  ULDC UR7, c[0x0][0x600] ;  /* 0x0001800000077ab9 */ /* 0x000fe20000000800 */
[----:B------:R-:W-:-:S02]  /*16f00*/  USHF.L.U32 UR24, UR19, UR21, URZ ;  /* 0x0000001513187299 */ /* 0x000fc4000800063f */
[----:B------:R-:W-:Y:S02]  /*16f10*/  USHF.R.U32.HI UR8, URZ, UR21, UR8 ;  /* 0x000000153f087299 */ /* 0x000fe40008011608 */
[----:B------:R-:W-:Y:S02]  /*16f20*/  UIMAD UR21, UR13, UR12, UR6 ;  /* 0x0000000c0d1572a4 */ /* 0x000fe4000f8e0206 */
[----:B------:R-:W-:Y:S02]  /*16f30*/  UIADD3 UR20, UR7, -0x1, URZ ;  /* 0xffffffff07147890 */ /* 0x000fe4000fffe03f */
[----:B------:R-:W-:Y:S01]  /*16f40*/  UIADD3 UR19, -UR14, URZ, URZ ;  /* 0x0000003f0e137290 */ /* 0x000fe2000fffe13f */
[----:B------:R-:W-:Y:S01]  /*16f50*/  ULDC UR25, c[0x0][0x148] ;  /* 0x0000520000197ab9 */ /* 0x000fe20000000800 */
[----:B------:R-:W-:Y:S01]  /*16f60*/  ULDC UR22, c[0x0][0x648] ;  /* 0x0001920000167ab9 */ /* 0x000fe20000000800 */
[----:B------:R-:W-:Y:S01]  /*16f70*/  ULDC UR23, c[0x0][0x638] ;  /* 0x00018e0000177ab9 */ /* 0x000fe20000000800 */
        /* <DEDUP_REMOVED lines=14> */
.L_x_545:
[----:B------:R-:W-:Y:S01]  /*17060*/  UISETP.NE.AND UP0, UPT, UR45, URZ, UPT ;  /* 0x0000003f2d00728c */ /* 0x000fe2000bf05270 */
[----:B------:R-:W-:Y:S01]  /*17070*/  MOV R0, 0x1 ;  /* 0x0000000100007802 */ /* 0x000fe20000000f00 */
[----:B------:R-:W-:Y:S02]  /*17080*/  USHF.R.U64 UR4, UR6, UR22, UR8 ;  /* 0x0000001606047299 */ /* 0x000fe40008001208 */
[----:B------:R-:W-:Y:S02]  /*17090*/  ULOP3.LUT UR41, UR15, UR41, URZ, 0xc0, !UPT ;  /* 0x000000290f297292 */ /* 0x000fe4000f8ec03f */
[----:B------:R-:W-:Y:S02]  /*170a0*/  UIADD3 UR5, -UR4, URZ, URZ ;  /* 0x0000003f04057290 */ /* 0x000fe4000fffe13f */
[----:B------:R-:W-:Y:S02]  /*170b0*/  UIMAD UR41, UR24, UR4, UR41 ;  /* 0x00000004182972a4 */ /* 0x000fe4000f8e0229 */
[----:B------:R-:W-:-:S02]  /*170c0*/  ULOP3.LUT UR16, UR16, UR20, URZ, 0xc0, !UPT ;  /* 0x0000001410107292 */ /* 0x000fc4000f8ec03f */
[----:B------:R-:W-:Y:S02]  /*170d0*/  @UP0 UIMAD UR21, UR25, UR19, UR18 ;  /* 0x00000013191502a4 */ /* 0x000fe4000f8e0212 */
[----:B------:R-:W-:-:S03]  /*170e0*/  UIMAD UR4, UR5, UR23, UR17 ;  /* 0x00000017050472a4 */ /* 0x000fc6000f8e0211 */
[----:B------:R-:W-:Y:S01]  /*170f0*/  ULDC UR5, c[0x0][0x610] ;  /* 0x0001840000057ab9 */ /* 0x000fe20000000800 */
[----:B------:R-:W-:Y:S02]  /*17100*/  UIMAD UR4, UR4, UR7, UR16 ;  /* 0x00000007040472a4 */ /* 0x000fe4000f8e0210 */
[----:B------:R-:W-:-:S04]  /*17110*/  UIMAD UR41, UR41, UR5, UR21 ;  /* 0x00000005292972a4 */ /* 0x000fc8000f8e0215 */
[----:B------:R-:W-:Y:S02]  /*17120*/  USEL UR42, UR4, UR41, !UP0 ;  /* 0x00000029042a7287 */ /* 0x000fe4000c000000 */
[----:B------:R-:W-:-:S12]  /*17130*/  USEL UR41, UR41, UR4, !UP0 ;  /* 0x0000000429297287 */ /* 0x000fd8000c000000 */
.L_x_543:
[----:B------:R-:W-:-:S13]  /*17140*/  LOP3.LUT P0, RZ, R0, 0xff, RZ, 0xc0, !PT ;  /* 0x000000ff00ff7812 */ /* 0x000fda000780c0ff */
[----:B------:R-:W-:Y:S05]  /*17150*/  @P0 BRA `(.L_x_546) ;  /* 0xfffffea000940947 */ /* 0x000fea000383ffff */
[----:B------:R-:W-:Y:S05]  /*17160*/  EXIT ;  /* 0x000000000000794d */ /* 0x000fea0003800000 */
.L_x_7:
[----:B------:R-:W2:Y:S01]  /*17170*/  LDL R5, [R1+0x204] ;  /* 0x0002040001057983 */ /* 0x000ea20000100800 */
[----:B------:R-:W-:-:S03]  /*17180*/  ULDC.64 UR4, c[0x0][0x650] ;  /* 0x0001940000047ab9 */ /* 0x000fc60000000a00 */
[----:B------:R-:W3:Y:S01]  /*17190*/  LDL R4, [R1+0x200] ;  /* 0x0002000001047983 */ /* 0x000ee20000100800 */
[----:B------:R-:W-:Y:S01]  /*171a0*/  PRMT R0, RZ, 0x7610, R0 ;  /* 0x00007610ff007816 */ /* 0x000fe20000000000 */
[----:B------:R-:W-:Y:S01]  /*171b0*/  IMAD.MOV.U32 R3, RZ, RZ, -0x1 ;  /* 0xffffffffff037424 */ /* 0x000fe200078e00ff */
[----:B------:R-:W-:Y:S02]  /*171c0*/  MOV R2, 0xffffffff ;  /* 0xffffffff00027802 */ /* 0x000fe40000000f00 */
[----:B------:R-:W-:Y:S02]  /*171d0*/  MOV R9, 0xffffffff ;  /* 0xffffffff00097802 */ /* 0x000fe40000000f00 */
[----:B--2---:R-:W-:-:S04]  /*171e0*/  ISETP.GE.U32.AND P0, PT, R5, UR4, PT ;  /* 0x0000000405007c0c */ /* 0x004fc8000bf06070 */
[----:B---3--:R-:W-:-:S13]  /*171f0*/  ISETP.GE.U32.AND.EX P0, PT, R4, UR5, PT, P0 ;  /* 0x0000000504007c0c */ /* 0x008fda000bf06100 */
        /* <DEDUP_REMOVED lines=21> */
.L_x_548:
[----:B------:R-:W-:Y:S01]  /*17350*/  USHF.R.U64 UR4, UR14, UR19, UR15 ;  /* 0x000000130e047299 */ /* 0x000fe2000800120f */
[----:B------:R-:W-:Y:S01]  /*17360*/  R2UR UR7, R4 ;  /* 0x00000000040772ca */ /* 0x000fe200000e0000 */
[----:B------:R-:W-:Y:S02]  /*17370*/  USHF.R.U32.HI UR5, URZ, UR19, UR15 ;  /* 0x000000133f057299 */ /* 0x000fe4000801160f */
[----:B------:R-:W-:Y:S01]  /*17380*/  UIADD3 UR13, UP0, URZ, -UR4, URZ ;  /* 0x800000043f0d7290 */ /* 0x000fe2000ff1e03f */
[----:B------:R-:W-:Y:S01]  /*17390*/  ULDC.64 UR14, c[0x0][0x620] ;  /* 0x00018800000e7ab9 */ /* 0x000fe20000000a00 */
[----:B------:R-:W-:Y:S02]  /*173a0*/  UMOV UR6, UR20 ;  /* 0x0000001400067c82 */ /* 0x000fe40008000000 */
[----:B------:R-:W-:Y:S02]  /*173b0*/  UIADD3.X UR5, URZ, ~UR5, URZ, UP0, !UPT ;  /* 0x800000053f057290 */ /* 0x000fe400087fe43f */
[----:B------:R-:W-:-:S02]  /*173c0*/  UISETP.NE.AND UP1, UPT, UR45, URZ, UPT ;  /* 0x0000003f2d00728c */ /* 0x000fc4000bf25270 */
[----:B------:R-:W-:Y:S02]  /*173d0*/  UIMAD UR5, UR5, UR14, URZ ;  /* 0x0000000e050572a4 */ /* 0x000fe4000f8e023f */
[----:B------:R-:W-:Y:S02]  /*173e0*/  UIMAD.WIDE.U32 UR6, UR13, UR14, UR6 ;  /* 0x0000000e0d0672a5 */ /* 0x000fe4000f8e0006 */
[----:B------:R-:W-:Y:S01]  /*173f0*/  UIMAD UR5, UR13, UR15, UR5 ;  /* 0x0000000f0d0572a4 */ /* 0x000fe2000f8e0205 */
[----:B------:R-:W-:Y:S02]  /*17400*/  ULDC UR14, c[0x0][0x608] ;  /* 0x00018200000e7ab9 */ /* 0x000fe40000000800 */
[----:B------:R-:W-:Y:S01]  /*17410*/  ULDC UR13, c[0x0][0x618] ;  /* 0x00018600000d7ab9 */ /* 0x000fe20000000800 */
[----:B------:R-:W-:Y:S01]  /*17420*/  UIADD3 UR5, UR7, UR5, URZ ;  /* 0x0000000507057290 */ /* 0x000fe2000fffe03f */
[----:B------:R-:W-:Y:S01]  /*17430*/  ULDC UR22, c[0x0][0x658] ;  /* 0x0001960000167ab9 */ /* 0x000fe20000000800 */
[----:B------:R-:W-:-:S02]  /*17440*/  @UP1 UIMAD UR8, UR11, UR12, UR10 ;  /* 0x0000000c0b0812a4 */ /* 0x000fc4000f8e020a */
[----:B------:R-:W-:Y:S02]  /*17450*/  USHF.R.U64 UR17, UR6, UR13, UR5 ;  /* 0x0000000d06117299 */ /* 0x000fe40008001205 */
[----:B------:R-:W-:Y:S01]  /*17460*/  USHF.R.U32.HI UR5, URZ, UR13, UR5 ;  /* 0x0000000d3f057299 */ /* 0x000fe20008011605 */
[----:B------:R-:W-:Y:S01]  /*17470*/  ULDC.64 UR6, c[0x0][0x640] ;  /* 0x0001900000067ab9 */ /* 0x000fe20000000a00 */
[----:B------:R-:W-:Y:S01]  /*17480*/  UMOV UR10, 0xffffffff ;  /* 0xffffffff000a7882 */ /* 0x000fe20000000000 */
[----:B------:R-:W-:Y:S01]  /*17490*/  ISETP.NE.U32.AND P0, PT, RZ, UR6, PT ;  /* 0x00000006ff007c0c */ /* 0x000fe2000bf05070 */
[----:B------:R-:W-:Y:S02]  /*174a0*/  USHF.R.U64 UR18, UR17, UR14, UR5 ;  /* 0x0000000e11127299 */ /* 0x000fe40008001205 */
[----:B------:R-:W-:Y:S01]  /*174b0*/  USHF.R.U32.HI UR5, URZ, UR14, UR5 ;  /* 0x0000000e3f057299 */ /* 0x000fe20008011605 */
[----:B------:R-:W-:Y:S01]  /*174c0*/  ISETP.NE.AND.EX P0, PT, RZ, UR7, PT, P0 ;  /* 0x00000007ff007c0c */ /* 0x000fe2000bf05300 */
[----:B------:R-:W-:-:S02]  /*174d0*/  USHF.L.U32 UR11, UR10, UR22, URZ ;  /* 0x000000160a0b7299 */ /* 0x000fc4000800063f */
[----:B------:R-:W-:Y:S01]  /*174e0*/  USHF.R.U64 UR19, UR18, UR22, UR5 ;  /* 0x0000001612137299 */ /* 0x000fe20008001205 */
[----:B------:R-:W-:Y:S01]  /*174f0*/  ULDC UR20, c[0x0][0x600] ;  /* 0x0001800000147ab9 */ /* 0x000fe20000000800 */
[----:B------:R-:W-:Y:S02]  /*17500*/  USHF.R.U32.HI UR10, URZ, UR22, UR5 ;  /* 0x000000163f0a7299 */ /* 0x000fe40008011605 */
[----:B------:R-:W-:Y:S02]  /*17510*/  UIADD3 UR21, UR20, -0x1, URZ ;  /* 0xffffffff14157890 */ /* 0x000fe4000fffe03f */
[----:B------:R-:W-:Y:S01]  /*17520*/  ULOP3.LUT UR26, URZ, UR11, URZ, 0x33, !UPT ;  /* 0x0000000b3f1a7292 */ /* 0x000fe2000f8e333f */
        /* <DEDUP_REMOVED lines=17> */
.L_x_549:
[----:B------:R-:W-:Y:S01]  /*17640*/  USHF.R.U64 UR6, UR5, UR23, UR10 ;  /* 0x0000001705067299 */ /* 0x000fe2000800120a */
[----:B------:R-:W-:Y:S01]  /*17650*/  MOV R0, 0x1 ;  /* 0x0000000100007802 */ /* 0x000fe20000000f00 */
[----:B------:R-:W-:Y:S01]  /*17660*/  USHF.L.U32 UR25, UR25, UR22, URZ ;  /* 0x0000001619197299 */ /* 0x000fe2000800063f */
[----:B------:R-:W-:Y:S01]  /*17670*/  IMAD.U32 R9, RZ, RZ, UR4 ;  /* 0x00000004ff097e24 */ /* 0x000fe2000f8e00ff */
[----:B------:R-:W-:Y:S02]  /*17680*/  ULOP3.LUT UR5, UR18, UR26, URZ, 0xc0, !UPT ;  /* 0x0000001a12057292 */ /* 0x000fe4000f8ec03f */
[----:B------:R-:W-:Y:S02]  /*17690*/  UIADD3 UR7, -UR6, URZ, URZ ;  /* 0x0000003f06077290 */ /* 0x000fe4000fffe13f */
[----:B------:R-:W-:Y:S02]  /*176a0*/  UIMAD UR6, UR25, UR6, UR5 ;  /* 0x00000006190672a4 */ /* 0x000fe4000f8e0205 */
[----:B------:R-:W-:-:S02]  /*176b0*/  ULOP3.LUT UR17, UR17, UR21, URZ, 0xc0, !UPT ;  /* 0x0000001511117292 */ /* 0x000fc4000f8ec03f */
[----:B------:R-:W-:Y:S02]  /*176c0*/  UIMAD UR5, UR7, UR24, UR19 ;  /* 0x00000018070572a4 */ /* 0x000fe4000f8e0213 */
[----:B------:R-:W-:Y:S01]  /*176d0*/  UISETP.NE.AND UP0, UPT, UR45, URZ, UPT ;  /* 0x0000003f2d00728c */ /* 0x000fe2000bf05270 */
[----:B------:R-:W-:Y:S01]  /*176e0*/  ULDC UR7, c[0x0][0x610] ;  /* 0x0001840000077ab9 */ /* 0x000fe20000000800 */
[----:B------:R-:W-:Y:S02]  /*176f0*/  UIMAD UR5, UR5, UR20, UR17 ;  /* 0x00000014050572a4 */ /* 0x000fe4000f8e0211 */
[----:B------:R-:W-:-:S04]  /*17700*/  UIMAD UR8, UR6, UR7, UR8 ;  /* 0x00000007060872a4 */ /* 0x000fc8000f8e0208 */
[----:B------:R-:W-:Y:S02]  /*17710*/  USEL UR6, UR5, UR8, !UP0 ;  /* 0x0000000805067287 */ /* 0x000fe4000c000000 */
[----:B------:R-:W-:-:S04]  /*17720*/  USEL UR8, UR8, UR5, !UP0 ;  /* 0x0000000508087287 */ /* 0x000fc8000c000000 */
[----:B------:R-:W-:Y:S02]  /*17730*/  MOV R3, UR6 ;  /* 0x0000000600037c02 */ /* 0x000fe40008000f00 */
[----:B------:R-:W-:-:S07]  /*17740*/  MOV R2, UR8 ;  /* 0x0000000800027c02 */ /* 0x000fce0008000f00 */
.L_x_547:
[----:B------:R-:W-:-:S08]  /*17750*/  NOP ;  /* 0x0000000000007918 */ /* 0x000fd00000000000 */
[----:B0-----:R-:W0:-:S00]  /*17760*/  USETMAXREG.DEALLOC.CTAPOOL 0x18 ;  /* 0x00000018000079c8 */ /* 0x001e0000080e0500 */
[----:B------:R-:W-:-:S13]  /*17770*/  ISETP.NE.AND P0, PT, RZ, UR9, PT ;  /* 0x00000009ff007c0c */ /* 0x000fda000bf05270 */
[----:B------:R-:W-:Y:S05]  /*17780*/  @P0 EXIT ;  /* 0x000000000000094d */ /* 0x000fea0003800000 */
[----:B0-----:R-:W-:Y:S01]  /*17790*/  LOP3.LUT P0, RZ, R0, 0xff, RZ, 0xc0, !PT ;  /* 0x000000ff00ff7812 */ /* 0x001fe2000780c0ff */
[----:B------:R-:W-:Y:S01]  /*177a0*/  IMAD.MOV.U32 R0, RZ, RZ, 0x1 ;  /* 0x00000001ff007424 */ /* 0x000fe200078e00ff */
[----:B------:R-:W-:-:S11]  /*177b0*/  MOV R6, RZ ;  /* 0x000000ff00067202 */ /* 0x000fd60000000f00 */
[----:B------:R-:W-:Y:S05]  /*177c0*/  @!P0 BRA `(.L_x_550) ;  /* 0x0000000c00c88947 */ /* 0x000fea0003800000 */
[----:B------:R-:W0:Y:S01]  /*177d0*/  S2UR UR8, SR_CgaCtaId ;  /* 0x00000000000879c3 */ /* 0x000e220000008800 */
[----:B------:R-:W-:Y:S01]  /*177e0*/  ULDC UR4, c[0x0][0x28c] ;  /* 0x0000a30000047ab9 */ /* 0x000fe20000000800 */
[----:B------:R-:W-:Y:S01]  /*177f0*/  ULDC UR7, c[0x0][0x658] ;  /* 0x0001960000077ab9 */ /* 0x000fe20000000800 */
[----:B------:R-:W-:Y:S01]  /*17800*/  UMOV UR11, 0xffffffff ;  /* 0xffffffff000b7882 */ /* 0x000fe20000000000 */
[----:B------:R-:W-:Y:S01]  /*17810*/  UIADD3 UR17, UR4, 0x1f, URZ ;  /* 0x0000001f04117890 */ /* 0x000fe2000fffe03f */
[----:B------:R-:W-:Y:S01]  /*17820*/  BSSY B0, `(.L_x_550) ;  /* 0x00000ec000007945 */ /* 0x000fe20003800000 */
[----:B------:R-:W-:Y:S01]  /*17830*/  ULDC UR5, c[0x0][0x600] ;  /* 0x0001800000057ab9 */ /* 0x000fe20000000800 */
[----:B------:R-:W-:Y:S01]  /*17840*/  USHF.L.U32 UR11, UR11, UR7, URZ ;  /* 0x000000070b0b7299 */ /* 0x000fe2000800063f */
[----:B------:R-:W-:Y:S01]  /*17850*/  MOV R8, 0x1 ;  /* 0x0000000100087802 */ /* 0x000fe20000000f00 */
[----:B------:R-:W-:Y:S01]  /*17860*/  UMOV UR19, 0x1 ;  /* 0x0000000100137882 */ /* 0x000fe20000000000 */
[----:B------:R-:W-:Y:S01]  /*17870*/  UIADD3 UR4, UR5, -0x1, URZ ;  /* 0xffffffff05047890 */ /* 0x000fe2000fffe03f */
[----:B------:R-:W-:Y:S01]  /*17880*/  IMAD.MOV.U32 R0, RZ, RZ, 0x1 ;  /* 0x00000001ff007424 */ /* 0x000fe200078e00ff */
[----:B------:R-:W-:Y:S01]  /*17890*/  ULDC UR9, c[0x0][0xc] ;  /* 0x0000030000097ab9 */ /* 0x000fe20000000800 */
[----:B------:R-:W-:Y:S01]  /*178a0*/  USHF.L.U32 UR5, UR19, UR7, URZ ;  /* 0x0000000713057299 */ /* 0x000fe2000800063f */
[----:B------:R-:W-:Y:S01]  /*178b0*/  MOV R6, RZ ;  /* 0x000000ff00067202 */ /* 0x000fe20000000f00 */
[----:B------:R-:W-:Y:S01]  /*178c0*/  USHF.R.S32.HI UR18, URZ, 0x1f, UR17 ;  /* 0x0000001f3f127899 */ /* 0x000fe20008011411 */
[----:B------:R-:W-:Y:S01]  /*178d0*/  ULDC UR14, c[0x0][0x10] ;  /* 0x00000400000e7ab9 */ /* 0x000fe20000000800 */
[----:B------:R-:W-:-:S02]  /*178e0*/  ULOP3.LUT UR7, URZ, UR11, URZ, 0x33, !UPT ;  /* 0x0000000b3f077292 */ /* 0x000fc4000f8e333f */
[----:B------:R-:W-:Y:S01]  /*178f0*/  ULEA.HI UR17, UR18, UR17, URZ, 0x5 ;  /* 0x0000001112117291 */ /* 0x000fe2000f8f283f */
[----:B------:R-:W-:Y:S01]  /*17900*/  ULDC UR16, c[0x0][0x14] ;  /* 0x0000050000107ab9 */ /* 0x000fe20000000800 */
[----:B------:R-:W-:Y:S01]  /*17910*/  UMOV UR20, 0x1111 ;  /* 0x0000111100147882 */ /* 0x000fe20000000000 */
[----:B0-----:R-:W-:Y:S02]  /*17920*/  USHF.R.U32.HI UR28, URZ, 0x2, UR8 ;  /* 0x000000023f1c7899 */ /* 0x001fe40008011608 */
[----:B------:R-:W-:Y:S02]  /*17930*/  ULOP3.LUT UR10, UR8, 0x3, URZ, 0xc0, !UPT ;  /* 0x00000003080a7892 */ /* 0x000fe4000f8ec03f */
[----:B------:R-:W-:Y:S02]  /*17940*/  USHF.L.U32 UR6, UR8, 0x6, URZ ;  /* 0x0000000608067899 */ /* 0x000fe4000800063f */
[----:B------:R-:W-:Y:S02]  /*17950*/  USHF.L.U32 UR27, UR8, 0xb, URZ ;  /* 0x0000000b081b7899 */ /* 0x000fe4000800063f */
[----:B------:R-:W-:-:S02]  /*17960*/  ULOP3.LUT UR8, UR8, 0xfffffffc, URZ, 0xc0, !UPT ;  /* 0xfffffffc08087892 */ /* 0x000fc4000f8ec03f */
[----:B------:R-:W-:Y:S02]  /*17970*/  UISETP.GT.U32.AND UP0, UPT, UR10, 0xffff, UPT ;  /* 0x0000ffff0a00788c */ /* 0x000fe4000bf04070 */
[----:B------:R-:W-:Y:S02]  /*17980*/  ULOP3.LUT UR12, UR8, 0x1, URZ, 0xfc, !UPT ;  /* 0x00000001080c7892 */ /* 0x000fe4000f8efc3f */
[----:B------:R-:W-:Y:S02]  /*17990*/  ULOP3.LUT UR13, UR8, 0x2, URZ, 0xfc, !UPT ;  /* 0x00000002080d7892 */ /* 0x000fe4000f8efc3f */
[----:B------:R-:W-:Y:S02]  /*179a0*/  USHF.L.U32 UR11, UR19, UR8, URZ ;  /* 0x00000008130b7299 */ /* 0x000fe4000800063f */
[----:B------:R-:W-:Y:S02]  /*179b0*/  ULOP3.LUT UR15, UR8, 0x3, URZ, 0xfc, !UPT ;  /* 0x00000003080f7892 */ /* 0x000fe4000f8efc3f */
[----:B------:R-:W-:-:S02]  /*179c0*/  UIMAD.WIDE.U32 UR8, UR9, UR14, URZ ;  /* 0x0000000e090872a5 */ /* 0x000fc4000f8e003f */
[----:B------:R-:W-:Y:S02]  /*179d0*/  USHF.L.U32 UR12, UR19, UR12, URZ ;  /* 0x0000000c130c7299 */ /* 0x000fe4000800063f */
[----:B------:R-:W-:Y:S02]  /*179e0*/  USHF.L.U32 UR14, UR19, UR13, URZ ;  /* 0x0000000d130e7299 */ /* 0x000fe4000800063f */
[----:B------:R-:W-:Y:S02]  /*179f0*/  USEL UR10, UR10, 0xffff, !UP0 ;  /* 0x0000ffff0a0a7887 */ /* 0x000fe4000c000000 */
[----:B------:R-:W-:Y:S02]  /*17a00*/  USHF.L.U32 UR15, UR19, UR15, URZ ;  /* 0x0000000f130f7299 */ /* 0x000fe4000800063f */
[----:B------:R-:W-:Y:S02]  /*17a10*/  UIMAD.WIDE.U32 UR22, UR8, UR16, URZ ;  /* 0x00000010081672a5 */ /* 0x000fe4000f8e003f */
[----:B------:R-:W-:-:S02]  /*17a20*/  UIMAD UR18, UR9, UR16, URZ ;  /* 0x00000010091272a4 */ /* 0x000fc4000f8e023f */
[----:B------:R-:W-:Y:S02]  /*17a30*/  USHF.R.S32.HI UR13, URZ, 0x5, UR17 ;  /* 0x000000053f0d7899 */ /* 0x000fe40008011411 */
[----:B------:R-:W-:Y:S02]  /*17a40*/  ULOP3.LUT UR11, UR14, UR11, UR12, 0xfe, !UPT ;  /* 0x0000000b0e0b7292 */ /* 0x000fe4000f8efe0c */
[----:B------:R-:W-:Y:S02]  /*17a50*/  ULOP3.LUT UR10, UR10, 0xffff, URZ, 0xc0, !UPT ;  /* 0x0000ffff0a0a7892 */ /* 0x000fe4000f8ec03f */
[----:B------:R-:W-:Y:S02]  /*17a60*/  ULOP3.LUT UR26, UR40, 0x2, URZ, 0xfc, !UPT ;  /* 0x00000002281a7892 */ /* 0x000fe4000f8efc3f */
[----:B------:R-:W-:Y:S02]  /*17a70*/  ULOP3.LUT UR6, UR6, 0xc0, URZ, 0xc0, !UPT ;  /* 0x000000c006067892 */ /* 0x000fe4000f8ec03f */
[----:B------:R-:W-:-:S02]  /*17a80*/  UIADD3 UR18, UR23, UR18, URZ ;  /* 0x0000001217127290 */ /* 0x000fc4000fffe03f */
[----:B------:R-:W-:Y:S02]  /*17a90*/  ULOP3.LUT UR19, UR11, UR15, URZ, 0xfc, !UPT ;  /* 0x0000000f0b137292 */ /* 0x000fe4000f8efc3f */
[----:B------:R-:W-:Y:S02]  /*17aa0*/  USHF.L.U32 UR20, UR20, UR10, URZ ;  /* 0x0000000a14147299 */ /* 0x000fe4000800063f */
[----:B------:R-:W-:Y:S01]  /*17ab0*/  UIADD3 UR35, UR13, 0x1, URZ ;  /* 0x000000010d237890 */ /* 0x000fe2000fffe03f */
[----:B------:R-:W-:-:S11]  /*17ac0*/  ULDC.64 UR30, c[0x0][0x198] ;  /* 0x00006600001e7ab9 */ /* 0x000fd60000000a00 */
.L_x_561:
[----:B------:R-:W-:-:S03]  /*17ad0*/  UMOV UR8, 0xffffffff ;  /* 0xffffffff00087882 */ /* 0x000fc60000000000 */
[----:B------:R-:W-:Y:S05]  /*17ae0*/  BRA.DIV UR8, `(.L_x_551) ;  /* 0x0000000e08c87947 */ /* 0x000fea000b800000 */
[----:B------:R-:W-:-:S13]  /*17af0*/  ELECT P6, URZ, PT ;  /* 0x00000000003f782f */ /* 0x000fda00038c0000 */
.L_x_571:
[----:B------:R-:W0:Y:S01]  /*17b00*/  LDC R4, c[0x0][0x28c] ;  /* 0x0000a300ff047b82 */ /* 0x000e220000000800 */
[----:B------:R-:W-:Y:S01]  /*17b10*/  BSSY B1, `(.L_x_552) ;  /* 0x000003f000017945 */ /* 0x000fe20003800000 */
[----:B0-----:R-:W-:-:S13]  /*17b20*/  ISETP.LT.OR P6, PT, R4, 0x1, !P6 ;  /* 0x000000010400780c */ /* 0x001fda00077c1670 */
[----:B------:R-:W-:Y:S05]  /*17b30*/  @P6 BRA `(.L_x_553) ;  /* 0x0000000000f06947 */ /* 0x000fea0003800000 */
[----:B------:R-:W-:Y:S01]  /*17b40*/  LEA R4, R2, UR28, 0x2 ;  /* 0x0000001c02047c11 */ /* 0x000fe2000f8e10ff */
[----:B------:R-:W-:Y:S01]  /*17b50*/  IMAD.MOV.U32 R12, RZ, RZ, RZ ;  /* 0x000000ffff0c7224 */ /* 0x000fe200078e00ff */
[----:B------:R-:W-:Y:S02]  /*17b60*/  LEA R2, R3, UR6, 0x8 ;  /* 0x0000000603027c11 */ /* 0x000fe4000f8e40ff */
[----:B------:R-:W-:Y:S01]  /*17b70*/  SHF.L.U32 R11, R4, 0x6, RZ ;  /* 0x00000006040b7819 */ /* 0x000fe200000006ff */
[----:B------:R-:W-:Y:S01]  /*17b80*/  IMAD.MOV.U32 R4, RZ, RZ, R6 ;  /* 0x000000ffff047224 */ /* 0x000fe200078e0006 */
[----:B------:R-:W-:Y:S02]  /*17b90*/  MOV R14, UR35 ;  /* 0x00000023000e7c02 */ /* 0x000fe40008000f00 */
[----:B------:R-:W-:-:S07]  /*17ba0*/  MOV R3, R0 ;  /* 0x0000000000037202 */ /* 0x000fce0000000f00 */
.L_x_556:
[----:B------:R-:W0:Y:S01]  /*17bb0*/  S2R R10, SR_CgaCtaId ;  /* 0x00000000000a7919 */ /* 0x000e220000008800 */
[----:B------:R-:W-:Y:S01]  /*17bc0*/  MOV R5, 0x400 ;  /* 0x0000040000057802 */ /* 0x000fe20000000f00 */
[----:B------:R-:W1:Y:S03]  /*17bd0*/  S2R R7, SR_TID.X ;  /* 0x0000000000077919 */ /* 0x000e660000002100 */
[----:B0-----:R-:W-:Y:S02]  /*17be0*/  LEA R13, R10, R5, 0x18 ;  /* 0x000000050a0d7211 */ /* 0x001fe400078ec0ff */
[----:B------:R-:W-:Y:S02]  /*17bf0*/  SHF.L.U32 R5, R3, 0x1f, RZ ;  /* 0x0000001f03057819 */ /* 0x000fe400000006ff */
[----:B------:R-:W-:Y:S02]  /*17c00*/  LEA R10, R4, R13, 0x3 ;  /* 0x0000000d040a7211 */ /* 0x000fe400078e18ff */
[----:B-1----:R-:W-:-:S02]  /*17c10*/  LOP3.LUT P1, RZ, R7, 0x7f, RZ, 0xc0, !PT ;  /* 0x0000007f07ff7812 */ /* 0x002fc4000782c0ff */
[----:B------:R-:W0:Y:S11]  /*17c20*/  SYNCS.PHASECHK.TRANS64.TRYWAIT P0, [R10+URZ+0x18], R5 ;  /* 0x000018050a0075a7 */ /* 0x000e36000800017f */
[----:B------:R-:W1:Y:S01]  /*17c30*/  @!P1 LDC R7, c[0x0][0x500] ;  /* 0x00014000ff079b82 */ /* 0x000e620000000800 */
[----:B0-----:R-:W-:Y:S05]  /*17c40*/  @!P0 BRA `(.L_x_554) ;  /* 0x0000000c00908947 */ /* 0x001fea0003800000 */
.L_x_572:
[----:B------:R-:W-:Y:S01]  /*17c50*/  UPRMT UR8, UR26, 0x9910, URZ ;  /* 0x000099101a087896 */ /* 0x000fe2000800003f */
[----:B-1----:R1:W-:Y:S03]  /*17c60*/  @!P1 SYNCS.ARRIVE.TRANS64 RZ, [R10+URZ], R7 ;  /* 0x000000070aff99a7 */ /* 0x0023e6000800003f */
[----:B------:R-:W-:-:S06]  /*17c70*/  UISETP.NE.AND UP0, UPT, UR8, 0x2, UPT ;  /* 0x000000020800788c */ /* 0x000fcc000bf05270 */
[----:B------:R-:W-:-:S13]  /*17c80*/  PLOP3.LUT P0, PT, PT, PT, UP0, 0x80, 0x0 ;  /* 0x000000000000781c */ /* 0x000fda0003f0f008 */
[----:B-1----:R-:W-:Y:S05]  /*17c90*/  @P0 BRA `(.L_x_555) ;  /* 0x0000000000040947 */ /* 0x002fea0003800000 */
[----:B------:R-:W-:Y:S01]  /*17ca0*/  BPT.TRAP 0x1 ;  /* 0x000000040000795c */ /* 0x000fe20000300000 */
.L_x_555:
[----:B------:R-:W-:Y:S01]  /*17cb0*/  R2UR UR8, R4 ;  /* 0x00000000040872ca */ /* 0x000fe200000e0000 */
[----:B------:R-:W-:Y:S01]  /*17cc0*/  VIADD R14, R14, 0xffffffff ;  /* 0xffffffff0e0e7836 */ /* 0x000fe20000000000 */
[----:B------:R-:W-:Y:S01]  /*17cd0*/  R2UR UR15, R13 ;  /* 0x000000000d0f72ca */ /* 0x000fe200000e0000 */
[----:B------:R-:W-:Y:S01]  /*17ce0*/  UIADD3 UR14, UP0, UR30, 0xf0, URZ ;  /* 0x000000f01e0e7890 */ /* 0x000fe2000ff1e03f */
[----:B------:R-:W-:Y:S01]  /*17cf0*/  R2UR UR29, R11 ;  /* 0x000000000b1d72ca */ /* 0x000fe200000e0000 */
[----:B------:R-:W-:Y:S01]  /*17d00*/  UIADD3 UR32, UP1, UR30, 0x1f0, URZ ;  /* 0x000001f01e207890 */ /* 0x000fe2000ff3e03f */
[----:B------:R-:W-:Y:S01]  /*17d10*/  R2UR UR9, R10 ;  /* 0x000000000a0972ca */ /* 0x000fe200000e0000 */
[----:B------:R-:W-:Y:S01]  /*17d20*/  UPRMT UR21, URZ, 0x5410, UR20 ;  /* 0x000054103f157896 */ /* 0x000fe20008000014 */
[----:B------:R-:W-:Y:S01]  /*17d30*/  R2UR UR10, R12 ;  /* 0x000000000c0a72ca */ /* 0x000fe200000e0000 */
[----:B------:R-:W-:Y:S01]  /*17d40*/  UPRMT UR36, URZ, 0x5410, UR19 ;  /* 0x000054103f247896 */ /* 0x000fe20008000013 */
[----:B------:R-:W-:Y:S01]  /*17d50*/  R2UR UR12, R9 ;  /* 0x00000000090c72ca */ /* 0x000fe200000e0000 */
[----:B------:R-:W-:Y:S01]  /*17d60*/  UIADD3.X UR33, URZ, UR31, URZ, UP1, !UPT ;  /* 0x0000001f3f217290 */ /* 0x000fe20008ffe43f */
[----:B------:R-:W-:Y:S01]  /*17d70*/  R2UR UR34, R2 ;  /* 0x00000000022272ca */ /* 0x000fe200000e0000 */
[----:B------:R-:W-:Y:S01]  /*17d80*/  USHF.L.U32 UR8, UR8, 0xd, URZ ;  /* 0x0000000d08087899 */ /* 0x000fe2000800063f */
[----:B------:R-:W-:Y:S01]  /*17d90*/  ISETP.GT.AND P1, PT, R14, 0x1, PT ;  /* 0x000000010e00780c */ /* 0x000fe20003f24270 */
[----:B------:R-:W-:Y:S01]  /*17da0*/  UMOV UR16, 0x0 ;  /* 0x0000000000107882 */ /* 0x000fe20000000000 */
[----:B------:R-:W-:Y:S01]  /*17db0*/  IADD3 R4, R4, 0x1, RZ ;  /* 0x0000000104047810 */ /* 0x000fe20007ffe0ff */
[----:B------:R-:W-:Y:S01]  /*17dc0*/  ULEA UR11, UR28, UR8, 0xb ;  /* 0x000000081c0b7291 */ /* 0x000fe2000f8e583f */
[----:B------:R-:W-:Y:S01]  /*17dd0*/  IADD3 R12, R12, 0x20, RZ ;  /* 0x000000200c0c7810 */ /* 0x000fe20007ffe0ff */
[----:B------:R-:W-:Y:S01]  /*17de0*/  ULOP3.LUT UR8, UR8, 0x1800, UR27, 0xf8, !UPT ;  /* 0x0000180008087892 */ /* 0x000fe2000f8ef81b */
[----:B------:R-:W-:Y:S01]  /*17df0*/  ISETP.NE.AND P0, PT, R4, 0x3, PT ;  /* 0x000000030400780c */ /* 0x000fe20003f05270 */
[----:B------:R-:W-:-:S02]  /*17e00*/  ULEA UR11, UR11, UR15, 0x2 ;  /* 0x0000000f0b0b7291 */ /* 0x000fc4000f8e103f */
[----:B------:R-:W-:Y:S01]  /*17e10*/  ULEA UR8, UR8, UR15, 0x2 ;  /* 0x0000000f08087291 */ /* 0x000fe2000f8e103f */
[----:B0-----:R-:W-:Y:S01]  /*17e20*/  SEL R10, RZ, 0x1, P0 ;  /* 0x00000001ff0a7807 */ /* 0x001fe20000000000 */
[----:B------:R-:W-:Y:S01]  /*17e30*/  UIADD3 UR24, UR11, 0x100, URZ ;  /* 0x000001000b187890 */ /* 0x000fe2000fffe03f */
[----:B------:R-:W-:Y:S01]  /*17e40*/  SEL R4, R4, RZ, P0 ;  /* 0x000000ff04047207 */ /* 0x000fe20000000000 */
[----:B------:R-:W-:Y:S01]  /*17e50*/  UIADD3.X UR15, URZ, UR31, URZ, UP0, !UPT ;  /* 0x0000001f3f0f7290 */ /* 0x000fe200087fe43f */
[----:B------:R-:W-:Y:S01]  /*17e60*/  LOP3.LUT R3, R3, R10, RZ, 0x3c, !PT ;  /* 0x0000000a03037212 */ /* 0x000fe200078e3cff */
[----:B------:R-:W-:Y:S01]  /*17e70*/  UIADD3 UR25, UR8, 0x18100, URZ ;  /* 0x0001810008197890 */ /* 0x000fe2000fffe03f */
[----:B------:R-:W-:Y:S01]  /*17e80*/  UMOV UR17, 0x10000000 ;  /* 0x1000000000117882 */ /* 0x000fe20000000000 */
[----:B------:R-:W-:Y:S01]  /*17e90*/  UMOV UR11, UR29 ;  /* 0x0000001d000b7c82 */ /* 0x000fe20008000000 */
[----:B------:R-:W-:-:S04]  /*17ea0*/  UMOV UR8, UR24 ;  /* 0x0000001800087c82 */ /* 0x000fc80008000000 */
[----:B------:R0:W-:Y:S02]  /*17eb0*/  UTMALDG.3D.MULTICAST [UR8], [UR14], UR21, desc[UR16] ;  /* 0x000010080e0073b4 */ /* 0x0001e40008011815 */
[----:B0-----:R-:W-:Y:S01]  /*17ec0*/  UMOV UR8, UR25 ;  /* 0x0000001900087c82 */ /* 0x001fe20008000000 */
[----:B------:R-:W-:Y:S02]  /*17ed0*/  UMOV UR11, UR34 ;  /* 0x00000022000b7c82 */ /* 0x000fe40008000000 */
[----:B------:R0:W-:Y:S02]  /*17ee0*/  UTMALDG.3D.MULTICAST [UR8], [UR32], UR36, desc[UR16] ;  /* 0x00001008200073b4 */ /* 0x0001e40008011824 */
[----:B0-----:R-:W-:Y:S05]  /*17ef0*/  @P1 BRA `(.L_x_556) ;  /* 0xfffffffc002c1947 */ /* 0x001fea000383ffff */
.L_x_553:
[----:B------:R-:W-:Y:S05]  /*17f00*/  BSYNC B1 ;  /* 0x0000000000017941 */ /* 0x000fea0003800000 */
.L_x_552:
[----:B------:R-:W2:Y:S01]  /*17f10*/  LDL.LU R15, [R1+0x200] ;  /* 0x00020000010f7983 */ /* 0x000ea20000300800 */
[----:B------:R-:W-:Y:S01]  /*17f20*/  LOP3.LUT P0, RZ, R8, 0xff, RZ, 0xc0, !PT ;  /* 0x000000ff08ff7812 */ /* 0x000fe2000780c0ff */
[----:B------:R-:W-:Y:S02]  /*17f30*/  ULDC.64 UR8, c[0x0][0x650] ;  /* 0x0001940000087ab9 */ /* 0x000fe40000000a00 */
[----:B------:R-:W3:Y:S01]  /*17f40*/  LDL.LU R13, [R1+0x204] ;  /* 0x00020400010d7983 */ /* 0x000ee20000300800 */
[----:B------:R-:W-:Y:S01]  /*17f50*/  IADD3 R6, R6, UR13, RZ ;  /* 0x0000000d06067c10 */ /* 0x000fe2000fffe0ff */
[----:B------:R-:W-:Y:S01]  /*17f60*/  UISETP.GE.U32.AND UP0, UPT, UR13, 0x3, UPT ;  /* 0x000000030d00788c */ /* 0x000fe2000bf06070 */
[----:B------:R-:W-:Y:S01]  /*17f70*/  BSSY B1, `(.L_x_557) ;  /* 0x0000074000017945 */ /* 0x000fe20003800000 */
[----:B------:R-:W-:Y:S01]  /*17f80*/  IMAD.MOV.U32 R9, RZ, RZ, -0x1 ;  /* 0xffffffffff097424 */ /* 0x000fe200078e00ff */
[----:B------:R-:W-:Y:S02]  /*17f90*/  PRMT R4, RZ, 0x7610, R4 ;  /* 0x00007610ff047816 */ /* 0x000fe40000000004 */
[----:B------:R-:W-:-:S02]  /*17fa0*/  PRMT R8, RZ, 0x7610, R8 ;  /* 0x00007610ff087816 */ /* 0x000fc40000000008 */
[----:B------:R-:W-:Y:S01]  /*17fb0*/  PLOP3.LUT P1, PT, PT, PT, UP0, 0x80, 0x0 ;  /* 0x000000000000781c */ /* 0x000fe20003f2f008 */
[----:B------:R-:W0:Y:S01]  /*17fc0*/  @P0 S2R R3, SR_CgaCtaId ;  /* 0x0000000000030919 */ /* 0x000e220000008800 */
[----:B------:R-:W-:-:S04]  /*17fd0*/  @P0 MOV R2, 0x400 ;  /* 0x0000040000020802 */ /* 0x000fc80000000f00 */
[----:B0-----:R-:W-:-:S04]  /*17fe0*/  @P0 LEA R2, R3, R2, 0x18 ;  /* 0x0000000203020211 */ /* 0x001fc800078ec0ff */
[----:B------:R0:W-:Y:S01]  /*17ff0*/  @P0 SYNCS.ARRIVE.TRANS64.A1T0 RZ, [R2+URZ+0x48], RZ ;  /* 0x000048ff02ff09a7 */ /* 0x0001e2000810003f */
[----:B------:R-:W-:Y:S01]  /*18000*/  ISETP.GT.U32.AND P0, PT, R6, 0x2, PT ;  /* 0x000000020600780c */ /* 0x000fe20003f04070 */
[----:B0-----:R-:W-:-:S05]  /*18010*/  IMAD.U32 R2, RZ, RZ, UR13 ;  /* 0x0000000dff027e24 */ /* 0x001fca000f8e00ff */
[----:B------:R-:W-:Y:S01]  /*18020*/  ISETP.LT.U32.AND P0, PT, R2, 0x3, P0 ;  /* 0x000000030200780c */ /* 0x000fe20000701070 */
[----:B------:R-:W-:Y:S01]  /*18030*/  IMAD.WIDE.U32 R2, R6, -0x55555555, RZ ;  /* 0xaaaaaaab06027825 */ /* 0x000fe200078e00ff */
[----:B------:R-:W-:-:S04]  /*18040*/  MOV R2, 0xffffffff ;  /* 0xffffffff00027802 */ /* 0x000fc80000000f00 */
[----:B------:R-:W-:Y:S02]  /*18050*/  SHF.R.U32.HI R5, RZ, 0x1, R3 ;  /* 0x00000001ff057819 */ /* 0x000fe40000011603 */
[----:B------:R-:W-:-:S03]  /*18060*/  SEL R3, RZ, 0x1, !P0 ;  /* 0x00000001ff037807 */ /* 0x000fc60004000000 */
[----:B------:R-:W-:Y:S01]  /*18070*/  IMAD R6, R5, -0x3, R6 ;  /* 0xfffffffd05067824 */ /* 0x000fe200078e0206 */
[----:B------:R-:W-:Y:S02]  /*18080*/  LOP3.LUT R0, R0, R3, RZ, 0x3c, !PT ;  /* 0x0000000300007212 */ /* 0x000fe400078e3cff */
[----:B------:R-:W-:Y:S02]  /*18090*/  MOV R3, 0xffffffff ;  /* 0xffffffff00037802 */ /* 0x000fe40000000f00 */
[----:B------:R-:W-:Y:S02]  /*180a0*/  @P1 LOP3.LUT R0, R0, 0x1, R5, 0x78, !PT ;  /* 0x0000000100001812 */ /* 0x000fe400078e7805 */
[----:B---3--:R-:W-:-:S04]  /*180b0*/  IADD3 R13, P0, R13, UR22, RZ ;  /* 0x000000160d0d7c10 */ /* 0x008fc8000ff1e0ff */
[----:B--2---:R-:W-:Y:S01]  /*180c0*/  IADD3.X R15, R15, UR18, RZ, P0, !PT ;  /* 0x000000120f0f7c10 */ /* 0x004fe200087fe4ff */
[----:B------:R0:W-:Y:S01]  /*180d0*/  STL [R1+0x204], R13 ;  /* 0x0002040d01007387 */ /* 0x0001e20000100800 */
[----:B------:R-:W-:-:S03]  /*180e0*/  ISETP.GE.U32.AND P0, PT, R13, UR8, PT ;  /* 0x000000080d007c0c */ /* 0x000fc6000bf06070 */
[----:B------:R0:W-:Y:S01]  /*180f0*/  STL [R1+0x200], R15 ;  /* 0x0002000f01007387 */ /* 0x0001e20000100800 */
[----:B------:R-:W-:-:S13]  /*18100*/  ISETP.GE.U32.AND.EX P0, PT, R15, UR9, PT, P0 ;  /* 0x000000090f007c0c */ /* 0x000fda000bf06100 */
[----:B0-----:R-:W-:Y:S05]  /*18110*/  @P0 BRA `(.L_x_558) ;  /* 0x0000000400640947 */ /* 0x001fea0003800000 */
[----:B------:R-:W0:Y:S01]  /*18120*/  S2R R7, SR_CTAID.X ;  /* 0x0000000000077919 */ /* 0x000e220000002500 */
[----:B------:R-:W-:Y:S01]  /*18130*/  ULDC UR8, c[0x0][0x150] ;  /* 0x0000540000087ab9 */ /* 0x000fe20000000800 */
[----:B------:R-:W1:Y:S01]  /*18140*/  LDC R4, c[0x0][0x144] ;  /* 0x00005100ff047b82 */ /* 0x000e620000000800 */
[----:B------:R-:W-:Y:S01]  /*18150*/  UISETP.NE.AND UP0, UPT, UR45, URZ, UPT ;  /* 0x0000003f2d00728c */ /* 0x000fe2000bf05270 */
[----:B------:R-:W2:Y:S01]  /*18160*/  S2R R5, SR_CTAID.Y ;  /* 0x0000000000057919 */ /* 0x000ea20000002600 */
[----:B------:R-:W-:-:S04]  /*18170*/  ULDC UR11, c[0x0][0x630] ;  /* 0x00018c00000b7ab9 */ /* 0x000fc80000000800 */
[----:B------:R-:W-:Y:S01]  /*18180*/  PLOP3.LUT P0, PT, PT, PT, UP0, 0x80, 0x0 ;  /* 0x000000000000781c */ /* 0x000fe20003f0f008 */
[----:B------:R-:W3:Y:S01]  /*18190*/  LDC R10, c[0x0][0x148] ;  /* 0x00005200ff0a7b82 */ /* 0x000ee20000000800 */
[----:B0-----:R-:W-:Y:S02]  /*181a0*/  I2FP.F32.U32 R2, R7 ;  /* 0x0000000700027245 */ /* 0x001fe40000201000 */
[----:B--2---:R-:W-:-:S03]  /*181b0*/  I2FP.F32.U32 R3, R5 ;  /* 0x0000000500037245 */ /* 0x004fc60000201000 */
[----:B------:R-:W-:Y:S01]  /*181c0*/  FMUL R2, R2, UR8 ;  /* 0x0000000802027c20 */ /* 0x000fe20008400000 */
[----:B------:R-:W-:Y:S02]  /*181d0*/  ULDC UR8, c[0x0][0x154] ;  /* 0x0000550000087ab9 */ /* 0x000fe40000000800 */
[----:B------:R-:W-:Y:S01]  /*181e0*/  FMUL R9, R3, UR8 ;  /* 0x0000000803097c20 */ /* 0x000fe20008400000 */
[----:B------:R-:W-:Y:S02]  /*181f0*/  ULDC.64 UR8, c[0x0][0x628] ;  /* 0x00018a0000087ab9 */ /* 0x000fe40000000a00 */
[----:B------:R-:W0:Y:S08]  /*18200*/  F2I.U32.TRUNC.NTZ R2, R2 ;  /* 0x0000000200027305 */ /* 0x000e30000020f000 */
[----:B------:R-:W2:Y:S01]  /*18210*/  F2I.U32.TRUNC.NTZ R9, R9 ;  /* 0x0000000900097305 */ /* 0x000ea2000020f000 */
[----:B0-----:R-:W-:Y:S01]  /*18220*/  IADD3 R3, -R2, RZ, RZ ;  /* 0x000000ff02037210 */ /* 0x001fe20007ffe1ff */
[----:B------:R-:W-:-:S04]  /*18230*/  IMAD.MOV.U32 R2, RZ, RZ, R13 ;  /* 0x000000ffff027224 */ /* 0x000fc800078e000d */
[----:B-1----:R-:W-:Y:S01]  /*18240*/  IMAD R7, R4, R3, R7 ;  /* 0x0000000304077224 */ /* 0x002fe200078e0207 */
[----:B--2---:R-:W-:-:S05]  /*18250*/  IADD3 R3, -R9, RZ, RZ ;  /* 0x000000ff09037210 */ /* 0x004fca0007ffe1ff */
[----:B---3--:R-:W-:Y:S01]  /*18260*/  @P0 IMAD R7, R10, R3, R5 ;  /* 0x000000030a070224 */ /* 0x008fe200078e0205 */
[----:B------:R-:W-:Y:S02]  /*18270*/  ISETP.NE.U32.AND P0, PT, RZ, UR8, PT ;  /* 0x00000008ff007c0c */ /* 0x000fe4000bf05070 */
[----:B------:R-:W-:Y:S02]  /*18280*/  MOV R3, R15 ;  /* 0x0000000f00037202 */ /* 0x000fe40000000f00 */
[----:B------:R-:W-:-:S13]  /*18290*/  ISETP.NE.AND.EX P0, PT, RZ, UR9, PT, P0 ;  /* 0x00000009ff007c0c */ /* 0x000fda000bf05300 */
[----:B------:R-:W-:Y:S05]  /*182a0*/  @!P0 BRA `(.L_x_559) ;  /* 0x0000000000288947 */ /* 0x000fea0003800000 */
[----:B------:R-:W-:Y:S02]  /*182b0*/  ULDC UR10, c[0x0][0x634] ;  /* 0x00018d00000a7ab9 */ /* 0x000fe40000000800 */
[----:B------:R-:W-:-:S04]  /*182c0*/  IADD3 R3, P0, R13, UR10, RZ ;  /* 0x0000000a0d037c10 */ /* 0x000fc8000ff1e0ff */
[----:B------:R-:W-:-:S05]  /*182d0*/  IADD3.X R9, RZ, R15, RZ, P0, !PT ;  /* 0x0000000fff097210 */ /* 0x000fca00007fe4ff */
[----:B------:R-:W-:-:S04]  /*182e0*/  IMAD.WIDE.U32 R4, R9, UR8, RZ ;  /* 0x0000000809047c25 */ /* 0x000fc8000f8e00ff */
[----:B------:R-:W-:-:S04]  /*182f0*/  IMAD.WIDE.U32 R4, P0, R3, UR9, R4 ;  /* 0x0000000903047c25 */ /* 0x000fc8000f800004 */
[----:B------:R-:W-:Y:S01]  /*18300*/  IMAD.WIDE.U32 R2, R3, UR8, RZ ;  /* 0x0000000803027c25 */ /* 0x000fe2000f8e00ff */
[----:B------:R-:W-:-:S04]  /*18310*/  MOV R2, R5 ;  /* 0x0000000500027202 */ /* 0x000fc80000000f00 */
[----:B------:R-:W-:Y:S01]  /*18320*/  IADD3 RZ, P1, R3, R4, RZ ;  /* 0x0000000403ff7210 */ /* 0x000fe20007f3e0ff */
[----:B------:R-:W-:-:S04]  /*18330*/  IMAD.X R3, RZ, RZ, RZ, P0 ;  /* 0x000000ffff037224 */ /* 0x000fc800000e06ff */
[----:B------:R-:W-:-:S08]  /*18340*/  IMAD.WIDE.U32.X R2, R9, UR9, R2, P1 ;  /* 0x0000000909027c25 */ /* 0x000fd000088e0402 */
.L_x_559:
[--C-:B------:R-:W-:Y:S01]  /*18350*/  SHF.R.U64 R9, R2, UR11, R3.reuse ;  /* 0x0000000b02097c19 */ /* 0x100fe20008001203 */
[----:B------:R-:W-:Y:S01]  /*18360*/  ULDC.64 UR8, c[0x0][0x620] ;  /* 0x0001880000087ab9 */ /* 0x000fe20000000a00 */
[----:B------:R-:W-:Y:S01]  /*18370*/  SHF.R.U32.HI R2, RZ, UR11, R3 ;  /* 0x0000000bff027c19 */ /* 0x000fe20008011603 */
[----:B------:R-:W-:Y:S01]  /*18380*/  ULDC.64 UR10, c[0x0][0x640] ;  /* 0x00019000000a7ab9 */ /* 0x000fe20000000a00 */
[----:B------:R-:W-:Y:S02]  /*18390*/  IADD3 R11, P0, RZ, -R9, RZ ;  /* 0x80000009ff0b7210 */ /* 0x000fe40007f1e0ff */
[----:B------:R-:W-:Y:S02]  /*183a0*/  MOV R3, R15 ;  /* 0x0000000f00037202 */ /* 0x000fe40000000f00 */
[----:B------:R-:W-:Y:S02]  /*183b0*/  IADD3.X R2, RZ, ~R2, RZ, P0, !PT ;  /* 0x80000002ff027210 */ /* 0x000fe400007fe4ff */
[----:B------:R-:W-:-:S03]  /*183c0*/  ISETP.NE.U32.AND P0, PT, RZ, UR10, PT ;  /* 0x0000000aff007c0c */ /* 0x000fc6000bf05070 */
[----:B------:R-:W-:Y:S01]  /*183d0*/  IMAD R2, R2, UR8, RZ ;  /* 0x0000000802027c24 */ /* 0x000fe2000f8e02ff */
[----:B------:R-:W-:-:S03]  /*183e0*/  ISETP.NE.AND.EX P0, PT, RZ, UR11, PT, P0 ;  /* 0x0000000bff007c0c */ /* 0x000fc6000bf05300 */
[----:B------:R-:W-:Y:S02]  /*183f0*/  IMAD R5, R11, UR9, R2 ;  /* 0x000000090b057c24 */ /* 0x000fe4000f8e0202 */
[----:B------:R-:W-:-:S04]  /*18400*/  IMAD.MOV.U32 R2, RZ, RZ, R13 ;  /* 0x000000ffff027224 */ /* 0x000fc800078e000d */
[----:B------:R-:W-:Y:S01]  /*18410*/  IMAD.WIDE.U32 R2, R11, UR8, R2 ;  /* 0x000000080b027c25 */ /* 0x000fe2000f8e0002 */
[----:B------:R-:W-:-:S04]  /*18420*/  ULDC UR8, c[0x0][0x618] ;  /* 0x0001860000087ab9 */ /* 0x000fc80000000800 */
[----:B------:R-:W-:-:S04]  /*18430*/  IADD3 R3, R3, R5, RZ ;  /* 0x0000000503037210 */ /* 0x000fc80007ffe0ff */
[--C-:B------:R-:W-:Y:S02]  /*18440*/  SHF.R.U64 R10, R2, UR8, R3.reuse ;  /* 0x00000008020a7c19 */ /* 0x100fe40008001203 */
[----:B------:R-:W-:Y:S01]  /*18450*/  SHF.R.U32.HI R3, RZ, UR8, R3 ;  /* 0x00000008ff037c19 */ /* 0x000fe20008011603 */
[----:B------:R-:W-:-:S03]  /*18460*/  ULDC UR8, c[0x0][0x608] ;  /* 0x0001820000087ab9 */ /* 0x000fc60000000800 */
[--C-:B------:R-:W-:Y:S02]  /*18470*/  SHF.R.U64 R12, R10, UR8, R3.reuse ;  /* 0x000000080a0c7c19 */ /* 0x100fe40008001203 */
[----:B------:R-:W-:Y:S01]  /*18480*/  SHF.R.U32.HI R3, RZ, UR8, R3 ;  /* 0x00000008ff037c19 */ /* 0x000fe20008011603 */
[----:B------:R-:W-:-:S03]  /*18490*/  ULDC UR8, c[0x0][0x658] ;  /* 0x0001960000087ab9 */ /* 0x000fc60000000800 */
[--C-:B------:R-:W-:Y:S02]  /*184a0*/  SHF.R.U64 R11, R12, UR8, R3.reuse ;  /* 0x000000080c0b7c19 */ /* 0x100fe40008001203 */
[----:B------:R-:W-:-:S03]  /*184b0*/  SHF.R.U32.HI R13, RZ, UR8, R3 ;  /* 0x00000008ff0d7c19 */ /* 0x000fc60008011603 */
[----:B------:R-:W-:Y:S01]  /*184c0*/  IMAD.MOV.U32 R2, RZ, RZ, R11 ;  /* 0x000000ffff027224 */ /* 0x000fe200078e000b */
[----:B------:R-:W-:Y:S01]  /*184d0*/  MOV R3, R13 ;  /* 0x0000000d00037202 */ /* 0x000fe20000000f00 */
[----:B------:R-:W-:Y:S06]  /*184e0*/  @!P0 BRA `(.L_x_560) ;  /* 0x0000000000288947 */ /* 0x000fec0003800000 */
        /* <DEDUP_REMOVED lines=10> */
.L_x_560:
[----:B------:R-:W-:Y:S01]  /*18590*/  ULDC UR8, c[0x0][0x648] ;  /* 0x0001920000087ab9 */ /* 0x000fe20000000800 */
[----:B------:R-:W-:Y:S01]  /*185a0*/  LOP3.LUT R12, R12, UR7, RZ, 0xc0, !PT ;  /* 0x000000070c0c7c12 */ /* 0x000fe2000f8ec0ff */
[----:B------:R-:W-:Y:S01]  /*185b0*/  UISETP.NE.AND UP0, UPT, UR45, URZ, UPT ;  /* 0x0000003f2d00728c */ /* 0x000fe2000bf05270 */
[----:B------:R-:W-:Y:S01]  /*185c0*/  SHF.R.U64 R3, R2, UR8, R3 ;  /* 0x0000000802037c19 */ /* 0x000fe20008001203 */
[----:B------:R-:W-:Y:S01]  /*185d0*/  ULDC UR8, c[0x0][0x638] ;  /* 0x00018e0000087ab9 */ /* 0x000fe20000000800 */
[----:B------:R-:W-:Y:S02]  /*185e0*/  IMAD.MOV.U32 R4, RZ, RZ, 0x1 ;  /* 0x00000001ff047424 */ /* 0x000fe400078e00ff */
[C---:B------:R-:W-:Y:S01]  /*185f0*/  IADD3 R2, -R3.reuse, RZ, RZ ;  /* 0x000000ff03027210 */ /* 0x040fe20007ffe1ff */
[----:B------:R-:W-:Y:S01]  /*18600*/  IMAD R12, R3, UR5, R12 ;  /* 0x00000005030c7c24 */ /* 0x000fe2000f8e020c */
[----:B------:R-:W-:Y:S02]  /*18610*/  PLOP3.LUT P0, PT, PT, PT, UP0, 0x40, 0x0 ;  /* 0x000000000000781c */ /* 0x000fe40003f0e808 */
[----:B------:R-:W-:Y:S01]  /*18620*/  PLOP3.LUT P1, PT, PT, PT, UP0, 0x40, 0x0 ;  /* 0x000000000000781c */ /* 0x000fe20003f2e808 */
[----:B------:R-:W-:Y:S01]  /*18630*/  IMAD R11, R2, UR8, R11 ;  /* 0x00000008020b7c24 */ /* 0x000fe2000f8e020b */
[----:B------:R-:W-:Y:S01]  /*18640*/  ULDC UR8, c[0x0][0x610] ;  /* 0x0001840000087ab9 */ /* 0x000fe20000000800 */
[----:B------:R-:W-:Y:S01]  /*18650*/  LOP3.LUT R2, R10, UR4, RZ, 0xc0, !PT ;  /* 0x000000040a027c12 */ /* 0x000fe2000f8ec0ff */
[----:B------:R-:W-:Y:S01]  /*18660*/  IMAD R7, R12, UR8, R7 ;  /* 0x000000080c077c24 */ /* 0x000fe2000f8e0207 */
[----:B------:R-:W-:-:S03]  /*18670*/  ULDC UR8, c[0x0][0x600] ;  /* 0x0001800000087ab9 */ /* 0x000fc60000000800 */
[----:B------:R-:W-:-:S05]  /*18680*/  IMAD R2, R11, UR8, R2 ;  /* 0x000000080b027c24 */ /* 0x000fca000f8e0202 */
[----:B------:R-:W-:Y:S02]  /*18690*/  SEL R3, R2, R7, P0 ;  /* 0x0000000702037207 */ /* 0x000fe40000000000 */
[----:B------:R-:W-:-:S07]  /*186a0*/  SEL R2, R7, R2, P1 ;  /* 0x0000000207027207 */ /* 0x000fce0000800000 */
.L_x_558:
[----:B------:R-:W-:Y:S05]  /*186b0*/  BSYNC B1 ;  /* 0x0000000000017941 */ /* 0x000fea0003800000 */
.L_x_557:
[----:B------:R-:W-:-:S13]  /*186c0*/  LOP3.LUT P0, RZ, R4, 0xff, RZ, 0xc0, !PT ;  /* 0x000000ff04ff7812 */ /* 0x000fda000780c0ff */
[----:B------:R-:W-:Y:S05]  /*186d0*/  @P0 BRA `(.L_x_561) ;  /* 0xfffffff000fc0947 */ /* 0x000fea000383ffff */
[----:B------:R-:W-:Y:S05]  /*186e0*/  BSYNC B0 ;  /* 0x0000000000007941 */ /* 0x000fea0003800000 */
.L_x_550:
[----:B------:R-:W-:-:S03]  /*186f0*/  UMOV UR8, 0xffffffff ;  /* 0xffffffff00087882 */ /* 0x000fc60000000000 */
[----:B------:R-:W-:Y:S05]  /*18700*/  BRA.DIV UR8, `(.L_x_562) ;  /* 0x0000000208f47947 */ /* 0x000fea000b800000 */
[----:B------:R-:W-:-:S13]  /*18710*/  ELECT P6, URZ, PT ;  /* 0x00000000003f782f */ /* 0x000fda00038c0000 */
.L_x_575:
[----:B------:R-:W-:Y:S04]  /*18720*/  BSSY B0, `(.L_x_563) ;  /* 0x0000023000007945 */ /* 0x000fe80003800000 */
[----:B------:R-:W-:Y:S05]  /*18730*/  @!P6 BRA `(.L_x_564) ;  /* 0x000000000084e947 */ /* 0x000fea0003800000 */
[----:B------:R-:W-:-:S04]  /*18740*/  ULOP3.LUT UR8, UR40, 0x2, URZ, 0xfc, !UPT ;  /* 0x0000000228087892 */ /* 0x000fc8000f8efc3f */
[----:B------:R-:W-:-:S06]  /*18750*/  UISETP.NE.AND UP0, UPT, UR8, 0x3, UPT ;  /* 0x000000030800788c */ /* 0x000fcc000bf05270 */
[----:B------:R-:W-:-:S13]  /*18760*/  PLOP3.LUT P0, PT, PT, PT, UP0, 0x80, 0x0 ;  /* 0x000000000000781c */ /* 0x000fda0003f0f008 */
[----:B------:R-:W-:Y:S05]  /*18770*/  @!P0 BRA `(.L_x_565) ;  /* 0x0000000000048947 */ /* 0x000fea0003800000 */
[----:B------:R-:W-:Y:S01]  /*18780*/  BPT.TRAP 0x1 ;  /* 0x000000040000795c */ /* 0x000fe20000300000 */
.L_x_565:
[----:B------:R-:W0:Y:S01]  /*18790*/  S2R R3, SR_CgaCtaId ;  /* 0x0000000000037919 */ /* 0x000e220000008800 */
[----:B------:R-:W-:-:S04]  /*187a0*/  MOV R2, 0x400 ;  /* 0x0000040000027802 */ /* 0x000fc80000000f00 */
[----:B0-----:R-:W-:Y:S02]  /*187b0*/  LEA R3, R3, R2, 0x18 ;  /* 0x0000000203037211 */ /* 0x001fe400078ec0ff */
[----:B------:R-:W-:Y:S02]  /*187c0*/  SHF.L.U32 R2, R0, 0x1f, RZ ;  /* 0x0000001f00027819 */ /* 0x000fe400000006ff */
[----:B------:R-:W-:-:S04]  /*187d0*/  IADD3 R3, R3, 0x18, RZ ;  /* 0x0000001803037810 */ /* 0x000fc80007ffe0ff */
[----:B------:R-:W-:-:S04]  /*187e0*/  LEA R5, R6, R3, 0x3 ;  /* 0x0000000306057211 */ /* 0x000fc800078e18ff */
[----:B------:R-:W0:Y:S02]  /*187f0*/  SYNCS.PHASECHK.TRANS64.TRYWAIT P0, [R5+URZ], R2 ;  /* 0x00000002050075a7 */ /* 0x000e24000800017f */
[----:B0-----:R-:W-:Y:S05]  /*18800*/  @!P0 BRA `(.L_x_566) ;  /* 0x0000000000d48947 */ /* 0x001fea0003800000 */
.L_x_576:
[----:B------:R-:W-:-:S05]  /*18810*/  VIADD R6, R6, 0x1 ;  /* 0x0000000106067836 */ /* 0x000fca0000000000 */
[----:B------:R-:W-:-:S04]  /*18820*/  ISETP.NE.AND P0, PT, R6, 0x3, PT ;  /* 0x000000030600780c */ /* 0x000fc80003f05270 */
[----:B0-----:R-:W-:Y:S02]  /*18830*/  SEL R5, RZ, 0x1, P0 ;  /* 0x00000001ff057807 */ /* 0x001fe40000000000 */
[----:B------:R-:W-:Y:S02]  /*18840*/  SEL R6, R6, RZ, P0 ;  /* 0x000000ff06067207 */ /* 0x000fe40000000000 */
[----:B------:R-:W-:Y:S02]  /*18850*/  LOP3.LUT R5, R0, R5, RZ, 0x3c, !PT ;  /* 0x0000000500057212 */ /* 0x000fe400078e3cff */
[----:B------:R-:W-:Y:S02]  /*18860*/  LEA R7, R6, R3, 0x3 ;  /* 0x0000000306077211 */ /* 0x000fe400078e18ff */
[----:B------:R-:W-:-:S04]  /*18870*/  SHF.L.U32 R0, R5, 0x1f, RZ ;  /* 0x0000001f05007819 */ /* 0x000fc800000006ff */
[----:B------:R-:W0:Y:S02]  /*18880*/  SYNCS.PHASECHK.TRANS64.TRYWAIT P0, [R7+URZ], R0 ;  /* 0x00000000070075a7 */ /* 0x000e24000800017f */
[----:B0-----:R-:W-:Y:S05]  /*18890*/  @!P0 BRA `(.L_x_567) ;  /* 0x0000000000c48947 */ /* 0x001fea0003800000 */
.L_x_577:
[----:B0-----:R-:W-:-:S04]  /*188a0*/  IADD3 R0, R6, 0x1, RZ ;  /* 0x0000000106007810 */ /* 0x001fc80007ffe0ff */
[----:B------:R-:W-:-:S04]  /*188b0*/  ISETP.NE.AND P0, PT, R0, 0x3, PT ;  /* 0x000000030000780c */ /* 0x000fc80003f05270 */
[----:B------:R-:W-:Y:S02]  /*188c0*/  SEL R2, RZ, 0x1, P0 ;  /* 0x00000001ff027807 */ /* 0x000fe40000000000 */
[----:B------:R-:W-:Y:S02]  /*188d0*/  SEL R0, R0, RZ, P0 ;  /* 0x000000ff00007207 */ /* 0x000fe40000000000 */
[----:B------:R-:W-:-:S03]  /*188e0*/  LOP3.LUT R2, R5, R2, RZ, 0x3c, !PT ;  /* 0x0000000205027212 */ /* 0x000fc600078e3cff */
[----:B------:R-:W-:Y:S01]  /*188f0*/  IMAD R3, R0, 0x8, R3 ;  /* 0x0000000800037824 */ /* 0x000fe200078e0203 */
[----:B------:R-:W-:-:S07]  /*18900*/  SHF.L.U32 R0, R2, 0x1f, RZ ;  /* 0x0000001f02007819 */ /* 0x000fce00000006ff */
.L_x_568:
[----:B0-----:R0:W1:Y:S02]  /*18910*/  SYNCS.PHASECHK.TRANS64.TRYWAIT P0, [R3+URZ], R0 ;  /* 0x00000000030075a7 */ /* 0x001064000800017f */
[----:B-1----:R-:W-:Y:S05]  /*18920*/  @!P0 NANOSLEEP.SYNCS 0x989680 ;  /* 0x009896800000895d */ /* 0x002fea0003900000 */
[----:B------:R-:W1:Y:S02]  /*18930*/  @!P0 SYNCS.PHASECHK.TRANS64 P0, [R3+URZ], R0 ;  /* 0x00000000030085a7 */ /* 0x000e64000800007f */
[----:B-1----:R-:W-:Y:S05]  /*18940*/  @!P0 BRA `(.L_x_568) ;  /* 0xfffffffc00f08947 */ /* 0x002fea000383ffff */
.L_x_564:
[----:B------:R-:W-:Y:S05]  /*18950*/  BSYNC B0 ;  /* 0x0000000000007941 */ /* 0x000fea0003800000 */
.L_x_563:
[----:B------:R-:W-:Y:S05]  /*18960*/  EXIT ;  /* 0x000000000000794d */ /* 0x000fea0003800000 */
.L_x_21:
[----:B-1----:R1:W2:Y:S02]  /*18970*/  SYNCS.PHASECHK.TRANS64.TRYWAIT P1, [R4+URZ], R3 ;  /* 0x00000003040075a7 */ /* 0x0022a4000802017f */
[----:B--2---:R-:W-:Y:S05]  /*18980*/  @!P1 NANOSLEEP.SYNCS 0x989680 ;  /* 0x009896800000995d */ /* 0x004fea0003900000 */
[----:B------:R-:W2:Y:S02]  /*18990*/  @!P1 SYNCS.PHASECHK.TRANS64 P1, [R4+URZ], R3 ;  /* 0x00000003040095a7 */ /* 0x000ea4000802007f */
[----:B--2---:R-:W-:Y:S05]  /*189a0*/  @!P1 BRA `(.L_x_21) ;  /* 0xfffffffc00f09947 */ /* 0x004fea000383ffff */
[----:B------:R-:W-:Y:S05]  /*189b0*/  BRA `(.L_x_20) ;  /* 0xfffffe8c00507947 */ /* 0x000fea000383ffff */
.L_x_26:
[----:B-1----:R1:W2:Y:S02]  /*189c0*/  SYNCS.PHASECHK.TRANS64.TRYWAIT P1, [R3+URZ], R4 ;  /* 0x00000004030075a7 */ /* 0x0022a4000802017f */
[----:B--2---:R-:W-:Y:S05]  /*189d0*/  @!P1 NANOSLEEP.SYNCS 0x989680 ;  /* 0x009896800000995d */ /* 0x004fea0003900000 */
[----:B------:R-:W2:Y:S02]  /*189e0*/  @!P1 SYNCS.PHASECHK.TRANS64 P1, [R3+URZ], R4 ;  /* 0x00000004030095a7 */ /* 0x000ea4000802007f */
[----:B--2---:R-:W-:Y:S05]  /*189f0*/  @!P1 BRA `(.L_x_26) ;  /* 0xfffffffc00f09947 */ /* 0x004fea000383ffff */
[----:B------:R-:W-:Y:S05]  /*18a00*/  BRA `(.L_x_25) ;  /* 0xfffffec000e07947 */ /* 0x000fea000383ffff */
.L_x_551:
[----:B------:R-:W-:Y:S01]  /*18a10*/  BSSY B1, `(.L_x_569) ;  /* 0x0000006000017945 */ /* 0x000fe20003800000 */
[----:B------:R-:W-:-:S07]  /*18a20*/  MOV R15, 0xffffffff ;  /* 0xffffffff000f7802 */ /* 0x000fce0000000f00 */
[----:B------:R-:W-:Y:S05]  /*18a30*/  WARPSYNC.COLLECTIVE R15, `(.L_x_570) ;  /* 0x000000000f0c7348 */ /* 0x000fea0003c00000 */
[----:B------:R-:W-:Y:S02]  /*18a40*/  ELECT P6, UR62, PT ;  /* 0x00000000003e782f */ /* 0x000fe400038c0000 */
[----:B------:R-:W-:Y:S01]  /*18a50*/  MOV R14, UR62 ;  /* 0x0000003e000e7c02 */ /* 0x000fe20008000f00 */
[----:B------:R-:W-:Y:S10]  /*18a60*/  ENDCOLLECTIVE ;  /* 0x000000000000791b */ /* 0x000ff40003800000 */
.L_x_570:
[----:B------:R-:W-:Y:S05]  /*18a70*/  BSYNC B1 ;  /* 0x0000000000017941 */ /* 0x000fea0003800000 */
.L_x_569:
[----:B------:R-:W-:Y:S05]  /*18a80*/  BRA `(.L_x_571) ;  /* 0xfffffff0001c7947 */ /* 0x000fea000383ffff */
.L_x_554:
[----:B0-----:R0:W2:Y:S02]  /*18a90*/  SYNCS.PHASECHK.TRANS64.TRYWAIT P0, [R10+URZ+0x18], R5 ;  /* 0x000018050a0075a7 */ /* 0x0010a4000800017f */
[----:B--2---:R-:W-:Y:S05]  /*18aa0*/  @!P0 NANOSLEEP.SYNCS 0x989680 ;  /* 0x009896800000895d */ /* 0x004fea0003900000 */
[----:B------:R-:W2:Y:S02]  /*18ab0*/  @!P0 SYNCS.PHASECHK.TRANS64 P0, [R10+URZ+0x18], R5 ;  /* 0x000018050a0085a7 */ /* 0x000ea4000800007f */
[----:B--2---:R-:W-:Y:S05]  /*18ac0*/  @!P0 BRA `(.L_x_554) ;  /* 0xfffffffc00f08947 */ /* 0x004fea000383ffff */
[----:B------:R-:W-:Y:S05]  /*18ad0*/  BRA `(.L_x_572) ;  /* 0xfffffff0005c7947 */ /* 0x000fea000383ffff */
.L_x_562:
[----:B------:R-:W-:Y:S01]  /*18ae0*/  BSSY B0, `(.L_x_573) ;  /* 0x0000006000007945 */ /* 0x000fe20003800000 */
[----:B------:R-:W-:-:S07]  /*18af0*/  MOV R15, 0xffffffff ;  /* 0xffffffff000f7802 */ /* 0x000fce0000000f00 */
[----:B------:R-:W-:Y:S05]  /*18b00*/  WARPSYNC.COLLECTIVE R15, `(.L_x_574) ;  /* 0x000000000f0c7348 */ /* 0x000fea0003c00000 */
[----:B------:R-:W-:Y:S02]  /*18b10*/  ELECT P6, UR62, PT ;  /* 0x00000000003e782f */ /* 0x000fe400038c0000 */
[----:B------:R-:W-:Y:S01]  /*18b20*/  MOV R14, UR62 ;  /* 0x0000003e000e7c02 */ /* 0x000fe20008000f00 */
[----:B------:R-:W-:Y:S10]  /*18b30*/  ENDCOLLECTIVE ;  /* 0x000000000000791b */ /* 0x000ff40003800000 */
.L_x_574:
[----:B------:R-:W-:Y:S05]  /*18b40*/  BSYNC B0 ;  /* 0x0000000000007941 */ /* 0x000fea0003800000 */
.L_x_573:
[----:B------:R-:W-:Y:S05]  /*18b50*/  BRA `(.L_x_575) ;  /* 0xfffffff800f07947 */ /* 0x000fea000383ffff */
.L_x_566:
[----:B0-----:R0:W1:Y:S02]  /*18b60*/  SYNCS.PHASECHK.TRANS64.TRYWAIT P0, [R5+URZ], R2 ;  /* 0x00000002050075a7 */ /* 0x001064000800017f */
[----:B-1----:R-:W-:Y:S05]  /*18b70*/  @!P0 NANOSLEEP.SYNCS 0x989680 ;  /* 0x009896800000895d */ /* 0x002fea0003900000 */
[----:B------:R-:W1:Y:S02]  /*18b80*/  @!P0 SYNCS.PHASECHK.TRANS64 P0, [R5+URZ], R2 ;  /* 0x00000002050085a7 */ /* 0x000e64000800007f */
[----:B-1----:R-:W-:Y:S05]  /*18b90*/  @!P0 BRA `(.L_x_566) ;  /* 0xfffffffc00f08947 */ /* 0x002fea000383ffff */
[----:B------:R-:W-:Y:S05]  /*18ba0*/  BRA `(.L_x_576) ;  /* 0xfffffffc00187947 */ /* 0x000fea000383ffff */
.L_x_567:
[----:B0-----:R0:W1:Y:S02]  /*18bb0*/  SYNCS.PHASECHK.TRANS64.TRYWAIT P0, [R7+URZ], R0 ;  /* 0x00000000070075a7 */ /* 0x001064000800017f */
[----:B-1----:R-:W-:Y:S05]  /*18bc0*/  @!P0 NANOSLEEP.SYNCS 0x989680 ;  /* 0x009896800000895d */ /* 0x002fea0003900000 */
[----:B------:R-:W1:Y:S02]  /*18bd0*/  @!P0 SYNCS.PHASECHK.TRANS64 P0, [R7+URZ], R0 ;  /* 0x00000000070085a7 */ /* 0x000e64000800007f */
[----:B-1----:R-:W-:Y:S05]  /*18be0*/  @!P0 BRA `(.L_x_567) ;  /* 0xfffffffc00f08947 */ /* 0x002fea000383ffff */
[----:B------:R-:W-:Y:S05]  /*18bf0*/  BRA `(.L_x_577) ;  /* 0xfffffffc00287947 */ /* 0x000fea000383ffff */
.L_x_578:
[----:B------:R-:W-:-:S00]  /*18c00*/  BRA `(.L_x_578) ;  /* 0xfffffffc00fc7947 */ /* 0x000fc0000383ffff */
[----:B------:R-:W-:-:S00]  /*18c10*/  NOP ;  /* 0x0000000000007918 */ /* 0x000fc00000000000 */
        /* <DEDUP_REMOVED lines=14> */
.L_x_579:


//--------------------- .nv.global.init           --------------------------
	.section	.nv.global.init,"aw",@progbits
.nv.global.init:
	.type		$str$22,@object
	.size		$str$22,($str$23 - $str$22)
$str$22:
        /*0000*/ 	.byte	0x6b, 0x5f, 0x74, 0x69, 0x6c, 0x65, 0x5f, 0x63, 0x6f, 0x75, 0x6e, 0x74, 0x20, 0x3e, 0x3d, 0x20
        /*0010*/ 	.byte	0x31, 0x00
	.type		$str$23,@object
	.size		$str$23,(__unnamed_1 - $str$23)
$str$23:
        /*0012*/ 	.byte	0x2f, 0x74, 0x6d, 0x70, 0x2f, 0x63, 0x75, 0x74, 0x6c, 0x61, 0x73, 0x73, 0x5f, 0x73, 0x77, 0x65
        /*0022*/ 	.byte	0x65, 0x70, 0x5f, 0x73, 0x72, 0x63, 0x2f, 0x69, 0x6e, 0x63, 0x6c, 0x75, 0x64, 0x65, 0x2f, 0x63
        /*0032*/ 	.byte	0x75, 0x74, 0x6c, 0x61, 0x73, 0x73, 0x2f, 0x67, 0x65, 0x6d, 0x6d, 0x2f, 0x63, 0x6f, 0x6c, 0x6c
        /*0042*/ 	.byte	0x65, 0x63, 0x74, 0x69, 0x76, 0x65, 0x2f, 0x73, 0x6d, 0x39, 0x30, 0x5f, 0x6d, 0x6d, 0x61, 0x5f
        /*0052*/ 	.byte	0x74, 0x6d, 0x61, 0x5f, 0x67, 0x6d, 0x6d, 0x61, 0x5f, 0x73, 0x73, 0x5f, 0x77, 0x61, 0x72, 0x70
        /*0062*/ 	.byte	0x73, 0x70, 0x65, 0x63, 0x69, 0x61, 0x6c, 0x69, 0x7a, 0x65, 0x64, 0x2e, 0x68, 0x70, 0x70, 0x00
	.type		__unnamed_1,@object
	.size		__unnamed_1,(.L_0 - __unnamed_1)
__unnamed_1:
        /* <DEDUP_REMOVED lines=177> */
        /*0b82*/ 	.byte	0x69, 0x64, 0x65, 0x6e, 0x74, 0x69, 0x74, 0x79, 0x5d, 0x00
.L_0:


//--------------------- .nv.shared._ZN7cutlass13device_kernelINS_4gemm6kernel13GemmUniversalIN4cute5tupleIJiiiiEEENS1_10collective13CollectiveMmaINS1_34MainloopSm90TmaGmmaWarpSpecializedILi3ENS5_IJNS4_1CILi4EEESB_NSA_ILi1EEEEEENS1_35KernelTmaWarpSpecializedCooperativeEEENS5_IJNSA_ILi256EEESG_NSA_ILi32EEEEEEfNS5_IJlSC_lEEEfSJ_NS4_8TiledMMAINS4_8MMA_AtomIJNS4_4SM904GMMA30MMA_64x256x8_F32TF32TF32_SS_TNILNSN_7ScaleInE1ELSP_1EEEEEENS4_6LayoutINS5_IJNSA_ILi2EEESC_SC_EEENS5_IJSC_NSA_ILi0EEESV_EEEEENS5_IJNS4_10UnderscoreESY_SY_EEEEENS4_23SM90_TMA_LOAD_MULTICASTENS4_14ComposedLayoutINS4_7SwizzleILi3ELi4ELi3EEENS4_18smem_ptr_flag_bitsILi32EEENSS_INS5_IJNSA_ILi8EEESH_EEENS5_IJSH_SC_EEEEEEEvNS4_8identityES11_S1B_vS1C_EENS_8epilogue10collective6detail29Sm90TmaWarpSpecializedAdapterINS1F_15DefaultEpilogueIfSJ_SJ_NS1E_6thread17LinearCombinationIfLi1EffLNS1J_9ScaleType4KindE0ELNS_15FloatRoundStyleE2EfEENS1_15EpilogueDefaultEEEEEvvEEEEvNT_6ParamsE --------------------------
	.section	.nv.shared._ZN7cutlass13device_kernelINS_4gemm6kernel13GemmUniversalIN4cute5tupleIJiiiiEEENS1_10collective13CollectiveMmaINS1_34MainloopSm90TmaGmmaWarpSpecializedILi3ENS5_IJNS4_1CILi4EEESB_NSA_ILi1EEEEEENS1_35KernelTmaWarpSpecializedCooperativeEEENS5_IJNSA_ILi256EEESG_NSA_ILi32EEEEEEfNS5_IJlSC_lEEEfSJ_NS4_8TiledMMAINS4_8MMA_AtomIJNS4_4SM904GMMA30MMA_64x256x8_F32TF32TF32_SS_TNILNSN_7ScaleInE1ELSP_1EEEEEENS4_6LayoutINS5_IJNSA_ILi2EEESC_SC_EEENS5_IJSC_NSA_ILi0EEESV_EEEEENS5_IJNS4_10UnderscoreESY_SY_EEEEENS4_23SM90_TMA_LOAD_MULTICASTENS4_14ComposedLayoutINS4_7SwizzleILi3ELi4ELi3EEENS4_18smem_ptr_flag_bitsILi32EEENSS_INS5_IJNSA_ILi8EEESH_EEENS5_IJSH_SC_EEEEEEEvNS4_8identityES11_S1B_vS1C_EENS_8epilogue10collective6detail29Sm90TmaWarpSpecializedAdapterINS1F_15DefaultEpilogueIfSJ_SJ_NS1E_6thread17LinearCombinationIfLi1EffLNS1J_9ScaleType4KindE0ELNS_15FloatRoundStyleE2EfEENS1_15EpilogueDefaultEEEEEvvEEEEvNT_6ParamsE,"aw",@nobits
	.sectionflags	@""
	.align	16
	.zero		1024


//--------------------- .nv.shared.reserved.0     --------------------------
	.section	.nv.shared.reserved.0,"aw",@nobits
	.weak		__nv_reservedSMEM_offset_0_alias
	.size		__nv_reservedSMEM_offset_0_alias, 0, 0
	.other		__nv_reservedSMEM_offset_0_alias,@"STO_CUDA_RESERVED_SHARED STV_DEFAULT"
__nv_reservedSMEM_offset_0_alias:
	.zero		0


//--------------------- .nv.global                --------------------------
	.section	.nv.global,"aw",@nobits
.nv.global:
	.type		_ZN40_INTERNAL_7116c99c_4_k_cu_72cb7751_270524cute1_E,@object
	.size		_ZN40_INTERNAL_7116c99c_4_k_cu_72cb7751_270524cute1_E,(_ZN40_INTERNAL_7116c99c_4_k_cu_72cb7751_270524cuda3std3__45__cpo6cbeginE - _ZN40_INTERNAL_7116c99c_4_k_cu_72cb7751_270524cute1_E)
_ZN40_INTERNAL_7116c99c_4_k_cu_72cb7751_270524cute1_E:
	.zero		1
	.type		_ZN40_INTERNAL_7116c99c_4_k_cu_72cb7751_270524cuda3std3__45__cpo6cbeginE,@object
	.size		_ZN40_INTERNAL_7116c99c_4_k_cu_72cb7751_270524cuda3std3__45__cpo6cbeginE,(_ZN40_INTERNAL_7116c99c_4_k_cu_72cb7751_270524cuda3std3__48in_placeE - _ZN40_INTERNAL_7116c99c_4_k_cu_72cb7751_270524cuda3std3__45__cpo6cbeginE)
_ZN40_INTERNAL_7116c99c_4_k_cu_72cb7751_270524cuda3std3__45__cpo6cbeginE:
	.zero		1
	.type		_ZN40_INTERNAL_7116c99c_4_k_cu_72cb7751_270524cuda3std3__48in_placeE,@object
	.size		_ZN40_INTERNAL_7116c99c_4_k_cu_72cb7751_270524cuda3std3__48in_placeE,(_ZN40_INTERNAL_7116c99c_4_k_cu_72cb7751_270524cuda3std6ranges3__45__cpo9iter_moveE - _ZN40_INTERNAL_7116c99c_4_k_cu_72cb7751_270524cuda3std3__48in_placeE)
_ZN40_INTERNAL_7116c99c_4_k_cu_72cb7751_270524cuda3std3__48in_placeE:
	.zero		1
	.type		_ZN40_INTERNAL_7116c99c_4_k_cu_72cb7751_270524cuda3std6ranges3__45__cpo9iter_moveE,@object
	.size		_ZN40_INTERNAL_7116c99c_4_k_cu_72cb7751_270524cuda3std6ranges3__45__cpo9iter_moveE,(_ZN40_INTERNAL_7116c99c_4_k_cu_72cb7751_270524cuda3std3__45__cpo5beginE - _ZN40_INTERNAL_7116c99c_4_k_cu_72cb7751_270524cuda3std6ranges3__45__cpo9iter_moveE)
_ZN40_INTERNAL_7116c99c_4_k_cu_72cb7751_270524cuda3std6ranges3__45__cpo9iter_moveE:
	.zero		1
	.type		_ZN40_INTERNAL_7116c99c_4_k_cu_72cb7751_270524cuda3std3__45__cpo5beginE,@object
	.size		_ZN40_INTERNAL_7116c99c_4_k_cu_72cb7751_270524cuda3std3__45__cpo5beginE,(_ZN40_INTERNAL_7116c99c_4_k_cu_72cb7751_270524cuda3std3__442_GLOBAL__N__7116c99c_4_k_cu_72cb7751_270526ignoreE - _ZN40_INTERNAL_7116c99c_4_k_cu_72cb7751_270524cuda3std3__45__cpo5beginE)
_ZN40_INTERNAL_7116c99c_4_k_cu_72cb7751_270524cuda3std3__45__cpo5beginE:
	.zero		1
	.type		_ZN40_INTERNAL_7116c99c_4_k_cu_72cb7751_270524cuda3std3__442_GLOBAL__N__7116c99c_4_k_cu_72cb7751_270526ignoreE,@object
	.size		_ZN40_INTERNAL_7116c99c_4_k_cu_72cb7751_270524cuda3std3__442_GLOBAL__N__7116c99c_4_k_cu_72cb7751_270526ignoreE,(_ZN40_INTERNAL_7116c99c_4_k_cu_72cb7751_270524cute7productE - _ZN40_INTERNAL_7116c99c_4_k_cu_72cb7751_270524cuda3std3__442_GLOBAL__N__7116c99c_4_k_cu_72cb7751_270526ignoreE)
_ZN40_INTERNAL_7116c99c_4_k_cu_72cb7751_270524cuda3std3__442_GLOBAL__N__7116c99c_4_k_cu_72cb7751_270526ignoreE:
	.zero		1
	.type		_ZN40_INTERNAL_7116c99c_4_k_cu_72cb7751_270524cute7productE,@object
	.size		_ZN40_INTERNAL_7116c99c_4_k_cu_72cb7751_270524cute7productE,(_ZN40_INTERNAL_7116c99c_4_k_cu_72cb7751_270524cuda3std3__45__cpo3endE - _ZN40_INTERNAL_7116c99c_4_k_cu_72cb7751_270524cute7productE)
_ZN40_INTERNAL_7116c99c_4_k_cu_72cb7751_270524cute7productE:
	.zero		1
	.type		_ZN40_INTERNAL_7116c99c_4_k_cu_72cb7751_270524cuda3std3__45__cpo3endE,@object
	.size		_ZN40_INTERNAL_7116c99c_4_k_cu_72cb7751_270524cuda3std3__45__cpo3endE,(_ZN40_INTERNAL_7116c99c_4_k_cu_72cb7751_270524cuda3std3__419piecewise_constructE - _ZN40_INTERNAL_7116c99c_4_k_cu_72cb7751_270524cuda3std3__45__cpo3endE)
_ZN40_INTERNAL_7116c99c_4_k_cu_72cb7751_270524cuda3std3__45__cpo3endE:
	.zero		1
	.type		_ZN40_INTERNAL_7116c99c_4_k_cu_72cb7751_270524cuda3std3__419piecewise_constructE,@object
	.size		_ZN40_INTERNAL_7116c99c_4_k_cu_72cb7751_270524cuda3std3__419piecewise_constructE,(_ZN40_INTERNAL_7116c99c_4_k_cu_72cb7751_270524cuda3std3__45__cpo4cendE - _ZN40_INTERNAL_7116c99c_4_k_cu_72cb7751_270524cuda3std3__419piecewise_constructE)
_ZN40_INTERNAL_7116c99c_4_k_cu_72cb7751_270524cuda3std3__419piecewise_constructE:
	.zero		1
	.type		_ZN40_INTERNAL_7116c99c_4_k_cu_72cb7751_270524cuda3std3__45__cpo4cendE,@object
	.size		_ZN40_INTERNAL_7116c99c_4_k_cu_72cb7751_270524cuda3std3__45__cpo4cendE,(_ZN40_INTERNAL_7116c99c_4_k_cu_72cb7751_270524cuda3std6ranges3__45__cpo4swapE - _ZN40_INTERNAL_7116c99c_4_k_cu_72cb7751_270524cuda3std3__45__cpo4cendE)
_ZN40_INTERNAL_7116c99c_4_k_cu_72cb7751_270524cuda3std3__45__cpo4cendE:
	.zero		1
	.type		_ZN40_INTERNAL_7116c99c_4_k_cu_72cb7751_270524cuda3std6ranges3__45__cpo4swapE,@object
	.size		_ZN40_INTERNAL_7116c99c_4_k_cu_72cb7751_270524cuda3std6ranges3__45__cpo4swapE,(.L_8 - _ZN40_INTERNAL_7116c99c_4_k_cu_72cb7751_270524cuda3std6ranges3__45__cpo4swapE)
_ZN40_INTERNAL_7116c99c_4_k_cu_72cb7751_270524cuda3std6ranges3__45__cpo4swapE:
	.zero		1
.L_8:


//--------------------- .nv.constant0._ZN7cutlass13device_kernelINS_4gemm6kernel13GemmUniversalIN4cute5tupleIJiiiiEEENS1_10collective13CollectiveMmaINS1_34MainloopSm90TmaGmmaWarpSpecializedILi3ENS5_IJNS4_1CILi4EEESB_NSA_ILi1EEEEEENS1_35KernelTmaWarpSpecializedCooperativeEEENS5_IJNSA_ILi256EEESG_NSA_ILi32EEEEEEfNS5_IJlSC_lEEEfSJ_NS4_8TiledMMAINS4_8MMA_AtomIJNS4_4SM904GMMA30MMA_64x256x8_F32TF32TF32_SS_TNILNSN_7ScaleInE1ELSP_1EEEEEENS4_6LayoutINS5_IJNSA_ILi2EEESC_SC_EEENS5_IJSC_NSA_ILi0EEESV_EEEEENS5_IJNS4_10UnderscoreESY_SY_EEEEENS4_23SM90_TMA_LOAD_MULTICASTENS4_14ComposedLayoutINS4_7SwizzleILi3ELi4ELi3EEENS4_18smem_ptr_flag_bitsILi32EEENSS_INS5_IJNSA_ILi8EEESH_EEENS5_IJSH_SC_EEEEEEEvNS4_8identityES11_S1B_vS1C_EENS_8epilogue10collective6detail29Sm90TmaWarpSpecializedAdapterINS1F_15DefaultEpilogueIfSJ_SJ_NS1E_6thread17LinearCombinationIfLi1EffLNS1J_9ScaleType4KindE0ELNS_15FloatRoundStyleE2EfEENS1_15EpilogueDefaultEEEEEvvEEEEvNT_6ParamsE --------------------------
	.section	.nv.constant0._ZN7cutlass13device_kernelINS_4gemm6kernel13GemmUniversalIN4cute5tupleIJiiiiEEENS1_10collective13CollectiveMmaINS1_34MainloopSm90TmaGmmaWarpSpecializedILi3ENS5_IJNS4_1CILi4EEESB_NSA_ILi1EEEEEENS1_35KernelTmaWarpSpecializedCooperativeEEENS5_IJNSA_ILi256EEESG_NSA_ILi32EEEEEEfNS5_IJlSC_lEEEfSJ_NS4_8TiledMMAINS4_8MMA_AtomIJNS4_4SM904GMMA30MMA_64x256x8_F32TF32TF32_SS_TNILNSN_7ScaleInE1ELSP_1EEEEEENS4_6LayoutINS5_IJNSA_ILi2EEESC_SC_EEENS5_IJSC_NSA_ILi0EEESV_EEEEENS5_IJNS4_10UnderscoreESY_SY_EEEEENS4_23SM90_TMA_LOAD_MULTICASTENS4_14ComposedLayoutINS4_7SwizzleILi3ELi4ELi3EEENS4_18smem_ptr_flag_bitsILi32EEENSS_INS5_IJNSA_ILi8EEESH_EEENS5_IJSH_SC_EEEEEEEvNS4_8identityES11_S1B_vS1C_EENS_8epilogue10collective6detail29Sm90TmaWarpSpecializedAdapterINS1F_15DefaultEpilogueIfSJ_SJ_NS1E_6thread17LinearCombinationIfLi1EffLNS1J_9ScaleType4KindE0ELNS_15FloatRoundStyleE2EfEENS1_15EpilogueDefaultEEEEEvvEEEEvNT_6ParamsE,"a",@progbits
	.sectionflags	@""
	.align	4
.nv.constant0._ZN7cutlass13device_kernelINS_4gemm6kernel13GemmUniversalIN4cute5tupleIJiiiiEEENS1_10collective13CollectiveMmaINS1_34MainloopSm90TmaGmmaWarpSpecializedILi3ENS5_IJNS4_1CILi4EEESB_NSA_ILi1EEEEEENS1_35KernelTmaWarpSpecializedCooperativeEEENS5_IJNSA_ILi256EEESG_NSA_ILi32EEEEEEfNS5_IJlSC_lEEEfSJ_NS4_8TiledMMAINS4_8MMA_AtomIJNS4_4SM904GMMA30MMA_64x256x8_F32TF32TF32_SS_TNILNSN_7ScaleInE1ELSP_1EEEEEENS4_6LayoutINS5_IJNSA_ILi2EEESC_SC_EEENS5_IJSC_NSA_ILi0EEESV_EEEEENS5_IJNS4_10UnderscoreESY_SY_EEEEENS4_23SM90_TMA_LOAD_MULTICASTENS4_14ComposedLayoutINS4_7SwizzleILi3ELi4ELi3EEENS4_18smem_ptr_flag_bitsILi32EEENSS_INS5_IJNSA_ILi8EEESH_EEENS5_IJSH_SC_EEEEEEEvNS4_8identityES11_S1B_vS1C_EENS_8epilogue10collective6detail29Sm90TmaWarpSpecializedAdapterINS1F_15DefaultEpilogueIfSJ_SJ_NS1E_6thread17LinearCombinationIfLi1EffLNS1J_9ScaleType4KindE0ELNS_15FloatRoundStyleE2EfEENS1_15EpilogueDefaultEEEEEvvEEEEvNT_6ParamsE:
	.zero		1664


//--------------------- SYMBOLS --------------------------

	.type		.nv.reservedSmem.offset0,@object
	.size		.nv.reservedSmem.offset0,0x4
	.type		__assertfail,@function
